	.target	sm_100a

	.elftype	@"ET_EXEC"


//--------------------- .note.nv.tkinfo           --------------------------
	.section	.note.nv.tkinfo,"",@"SHT_NOTE"
	.sectionflags	@"SHF_NOTE_NV_TKINFO"
	.tkinfo
        /*0018*/ 	.word	0x00000002
        /*0030*/ 	.string	""
        /*0030*/ 	.string	"ptxas"
        /*0030*/ 	.string	"Cuda compilation tools, release 13.0, V13.0.88"
        /*0030*/ 	.string	"Build cuda_13.0.r13.0/compiler.36424714_0"
        /*0030*/ 	.string	"-arch sm_100a -m 64 "



//--------------------- .note.nv.cuinfo           --------------------------
	.section	.note.nv.cuinfo,"",@"SHT_NOTE"
	.sectionflags	@"SHF_NOTE_NV_CUINFO"
        /*0018*/ 	.short	0x0002
        /*001a*/ 	.short	0x0064
        /*001c*/ 	.short	0x0082
	.zero		2


//--------------------- .nv.info                  --------------------------
	.section	.nv.info,"",@"SHT_CUDA_INFO"
	.align	4


	//----- nvinfo : EIATTR_REGCOUNT
	.align		4
        /*0000*/ 	.byte	0x04, 0x2f
        /*0002*/ 	.short	(.L_19 - .L_18)
	.align		4
.L_18:
        /*0004*/ 	.word	index@(_ZN7cutlass13device_kernelINS_4conv6kernel13ConvUniversalINS1_16ConvProblemShapeILNS1_8OperatorE1ELi2EEENS1_10collective14CollectiveConvINS1_47MainloopSm100TmaUmmaWarpSpecializedImplicitGemmILS5_1ELi12ELi2ELi1ELi2EN4cute5tupleIJNSA_1CILi1EEESD_SD_EEEEENSB_IJNSC_ILi128EEESG_NSB_IJNSC_ILi32EEEEEEEEENS_6half_tESK_NSA_8TiledMMAINSA_8MMA_AtomIJNSA_20SM100_MMA_F16BF16_SSISK_SK_fLi128ELi128ELNSA_4UMMA5MajorE0ELSP_1ELNSO_7ScaleInE0ELSQ_0EEEEEENSA_6LayoutISE_NSB_IJNSC_ILi0EEESU_SU_EEEEENSB_IJNSA_10UnderscoreESX_SX_EEEEENS7_6detail27Sm100ImplicitGemmTileTraitsINSA_20SM90_TMA_LOAD_IM2COLENSA_14ComposedLayoutINSA_7SwizzleILi2ELi4ELi3EEENSA_18smem_ptr_flag_bitsILi16EEENST_INSB_IJNSC_ILi8EEESH_EEENSB_IJSH_SD_EEEEEEEvEENS11_INSA_13SM90_TMA_LOADENS13_INS14_ILi3ELi4ELi3EEES17_NST_INSB_IJNSC_ILi64EEES18_EEENSB_IJSD_S1G_EEEEEEEvEEEENS_8epilogue10collective18CollectiveEpilogueINS1N_23Sm100TmaWarpSpecializedILi4ELi2ELi32ELb1ELb0EEEJSJ_NSB_IJNST_ISG_SD_EENST_ISH_SD_EEEEESK_NSB_IJNSB_IJlllEEESD_SU_EEESK_S1W_NS1N_6fusion15FusionCallbacksIS1R_NS1X_17LinearCombinationISK_fSK_fLNS_15FloatRoundStyleE2EEESJ_S1U_JEEENSA_5SM1004TMEM4LOAD26SM100_TMEM_LOAD_32dp32b32xES12_S1C_NSA_39AutoVectorizingCopyWithAssumedAlignmentILi128EEENSA_21SM90_TMA_STORE_IM2COLES1C_S28_S28_EEEvvEEEEvNT_6ParamsE)
        /*0008*/ 	.word	0x00000074


	//----- nvinfo : EIATTR_FRAME_SIZE
	.align		4
.L_19:
        /*000c*/ 	.byte	0x04, 0x11
        /*000e*/ 	.short	(.L_21 - .L_20)
	.align		4
.L_20:
        /*0010*/ 	.word	index@($__internal_2_$__cuda_sm10x_tcgen05_guardrail_trap_unallocated_columns_being_dealloced)
        /*0014*/ 	.word	0x00000008


	//----- nvinfo : EIATTR_FRAME_SIZE
	.align		4
.L_21:
        /*0018*/ 	.byte	0x04, 0x11
        /*001a*/ 	.short	(.L_23 - .L_22)
	.align		4
.L_22:
        /*001c*/ 	.word	index@($__internal_1_$__cuda_sm10x_tcgen05_guardrail_trap_phase_invalid_during_alloc)
        /*0020*/ 	.word	0x00000008


	//----- nvinfo : EIATTR_FRAME_SIZE
	.align		4
.L_23:
        /*0024*/ 	.byte	0x04, 0x11
        /*0026*/ 	.short	(.L_25 - .L_24)
	.align		4
.L_24:
        /*0028*/ 	.word	index@($__internal_0_$__cuda_sm10x_tcgen05_guardrail_trap_col_being_dealloced_not_returned_by_alloc)
        /*002c*/ 	.word	0x00000008


	//----- nvinfo : EIATTR_FRAME_SIZE
	.align		4
.L_25:
        /*0030*/ 	.byte	0x04, 0x11
        /*0032*/ 	.short	(.L_27 - .L_26)
	.align		4
.L_26:
        /*0034*/ 	.word	index@(_ZN7cutlass13device_kernelINS_4conv6kernel13ConvUniversalINS1_16ConvProblemShapeILNS1_8OperatorE1ELi2EEENS1_10collective14CollectiveConvINS1_47MainloopSm100TmaUmmaWarpSpecializedImplicitGemmILS5_1ELi12ELi2ELi1ELi2EN4cute5tupleIJNSA_1CILi1EEESD_SD_EEEEENSB_IJNSC_ILi128EEESG_NSB_IJNSC_ILi32EEEEEEEEENS_6half_tESK_NSA_8TiledMMAINSA_8MMA_AtomIJNSA_20SM100_MMA_F16BF16_SSISK_SK_fLi128ELi128ELNSA_4UMMA5MajorE0ELSP_1ELNSO_7ScaleInE0ELSQ_0EEEEEENSA_6LayoutISE_NSB_IJNSC_ILi0EEESU_SU_EEEEENSB_IJNSA_10UnderscoreESX_SX_EEEEENS7_6detail27Sm100ImplicitGemmTileTraitsINSA_20SM90_TMA_LOAD_IM2COLENSA_14ComposedLayoutINSA_7SwizzleILi2ELi4ELi3EEENSA_18smem_ptr_flag_bitsILi16EEENST_INSB_IJNSC_ILi8EEESH_EEENSB_IJSH_SD_EEEEEEEvEENS11_INSA_13SM90_TMA_LOADENS13_INS14_ILi3ELi4ELi3EEES17_NST_INSB_IJNSC_ILi64EEES18_EEENSB_IJSD_S1G_EEEEEEEvEEEENS_8epilogue10collective18CollectiveEpilogueINS1N_23Sm100TmaWarpSpecializedILi4ELi2ELi32ELb1ELb0EEEJSJ_NSB_IJNST_ISG_SD_EENST_ISH_SD_EEEEESK_NSB_IJNSB_IJlllEEESD_SU_EEESK_S1W_NS1N_6fusion15FusionCallbacksIS1R_NS1X_17LinearCombinationISK_fSK_fLNS_15FloatRoundStyleE2EEESJ_S1U_JEEENSA_5SM1004TMEM4LOAD26SM100_TMEM_LOAD_32dp32b32xES12_S1C_NSA_39AutoVectorizingCopyWithAssumedAlignmentILi128EEENSA_21SM90_TMA_STORE_IM2COLES1C_S28_S28_EEEvvEEEEvNT_6ParamsE)
        /*0038*/ 	.word	0x00000008


	//----- nvinfo : EIATTR_MIN_STACK_SIZE
	.align		4
.L_27:
        /*003c*/ 	.byte	0x04, 0x12
        /*003e*/ 	.short	(.L_29 - .L_28)
	.align		4
.L_28:
        /*0040*/ 	.word	index@(_ZN7cutlass13device_kernelINS_4conv6kernel13ConvUniversalINS1_16ConvProblemShapeILNS1_8OperatorE1ELi2EEENS1_10collective14CollectiveConvINS1_47MainloopSm100TmaUmmaWarpSpecializedImplicitGemmILS5_1ELi12ELi2ELi1ELi2EN4cute5tupleIJNSA_1CILi1EEESD_SD_EEEEENSB_IJNSC_ILi128EEESG_NSB_IJNSC_ILi32EEEEEEEEENS_6half_tESK_NSA_8TiledMMAINSA_8MMA_AtomIJNSA_20SM100_MMA_F16BF16_SSISK_SK_fLi128ELi128ELNSA_4UMMA5MajorE0ELSP_1ELNSO_7ScaleInE0ELSQ_0EEEEEENSA_6LayoutISE_NSB_IJNSC_ILi0EEESU_SU_EEEEENSB_IJNSA_10UnderscoreESX_SX_EEEEENS7_6detail27Sm100ImplicitGemmTileTraitsINSA_20SM90_TMA_LOAD_IM2COLENSA_14ComposedLayoutINSA_7SwizzleILi2ELi4ELi3EEENSA_18smem_ptr_flag_bitsILi16EEENST_INSB_IJNSC_ILi8EEESH_EEENSB_IJSH_SD_EEEEEEEvEENS11_INSA_13SM90_TMA_LOADENS13_INS14_ILi3ELi4ELi3EEES17_NST_INSB_IJNSC_ILi64EEES18_EEENSB_IJSD_S1G_EEEEEEEvEEEENS_8epilogue10collective18CollectiveEpilogueINS1N_23Sm100TmaWarpSpecializedILi4ELi2ELi32ELb1ELb0EEEJSJ_NSB_IJNST_ISG_SD_EENST_ISH_SD_EEEEESK_NSB_IJNSB_IJlllEEESD_SU_EEESK_S1W_NS1N_6fusion15FusionCallbacksIS1R_NS1X_17LinearCombinationISK_fSK_fLNS_15FloatRoundStyleE2EEESJ_S1U_JEEENSA_5SM1004TMEM4LOAD26SM100_TMEM_LOAD_32dp32b32xES12_S1C_NSA_39AutoVectorizingCopyWithAssumedAlignmentILi128EEENSA_21SM90_TMA_STORE_IM2COLES1C_S28_S28_EEEvvEEEEvNT_6ParamsE)
        /*0044*/ 	.word	0x00000008
.L_29:


//--------------------- .nv.compat                --------------------------
	.section	.nv.compat,"",@"SHT_CUDA_COMPAT_INFO"
	.align	4
        /*0000*/ 	.byte	0x02, 0x09, 0x01, 0x00, 0x02, 0x02, 0x02, 0x00, 0x02, 0x05, 0x05, 0x00, 0x03, 0x07, 0x01, 0x01
        /*0010*/ 	.byte	0x02, 0x03, 0x01, 0x00, 0x02, 0x06, 0x01, 0x00, 0x04, 0x0b, 0x08, 0x00, 0x09, 0x00, 0x00, 0x00
        /*0020*/ 	.byte	0x00, 0x00, 0x00, 0x00


//--------------------- .nv.info._ZN7cutlass13device_kernelINS_4conv6kernel13ConvUniversalINS1_16ConvProblemShapeILNS1_8OperatorE1ELi2EEENS1_10collective14CollectiveConvINS1_47MainloopSm100TmaUmmaWarpSpecializedImplicitGemmILS5_1ELi12ELi2ELi1ELi2EN4cute5tupleIJNSA_1CILi1EEESD_SD_EEEEENSB_IJNSC_ILi128EEESG_NSB_IJNSC_ILi32EEEEEEEEENS_6half_tESK_NSA_8TiledMMAINSA_8MMA_AtomIJNSA_20SM100_MMA_F16BF16_SSISK_SK_fLi128ELi128ELNSA_4UMMA5MajorE0ELSP_1ELNSO_7ScaleInE0ELSQ_0EEEEEENSA_6LayoutISE_NSB_IJNSC_ILi0EEESU_SU_EEEEENSB_IJNSA_10UnderscoreESX_SX_EEEEENS7_6detail27Sm100ImplicitGemmTileTraitsINSA_20SM90_TMA_LOAD_IM2COLENSA_14ComposedLayoutINSA_7SwizzleILi2ELi4ELi3EEENSA_18smem_ptr_flag_bitsILi16EEENST_INSB_IJNSC_ILi8EEESH_EEENSB_IJSH_SD_EEEEEEEvEENS11_INSA_13SM90_TMA_LOADENS13_INS14_ILi3ELi4ELi3EEES17_NST_INSB_IJNSC_ILi64EEES18_EEENSB_IJSD_S1G_EEEEEEEvEEEENS_8epilogue10collective18CollectiveEpilogueINS1N_23Sm100TmaWarpSpecializedILi4ELi2ELi32ELb1ELb0EEEJSJ_NSB_IJNST_ISG_SD_EENST_ISH_SD_EEEEESK_NSB_IJNSB_IJlllEEESD_SU_EEESK_S1W_NS1N_6fusion15FusionCallbacksIS1R_NS1X_17LinearCombinationISK_fSK_fLNS_15FloatRoundStyleE2EEESJ_S1U_JEEENSA_5SM1004TMEM4LOAD26SM100_TMEM_LOAD_32dp32b32xES12_S1C_NSA_39AutoVectorizingCopyWithAssumedAlignmentILi128EEENSA_21SM90_TMA_STORE_IM2COLES1C_S28_S28_EEEvvEEEEvNT_6ParamsE --------------------------
	.section	.nv.info._ZN7cutlass13device_kernelINS_4conv6kernel13ConvUniversalINS1_16ConvProblemShapeILNS1_8OperatorE1ELi2EEENS1_10collective14CollectiveConvINS1_47MainloopSm100TmaUmmaWarpSpecializedImplicitGemmILS5_1ELi12ELi2ELi1ELi2EN4cute5tupleIJNSA_1CILi1EEESD_SD_EEEEENSB_IJNSC_ILi128EEESG_NSB_IJNSC_ILi32EEEEEEEEENS_6half_tESK_NSA_8TiledMMAINSA_8MMA_AtomIJNSA_20SM100_MMA_F16BF16_SSISK_SK_fLi128ELi128ELNSA_4UMMA5MajorE0ELSP_1ELNSO_7ScaleInE0ELSQ_0EEEEEENSA_6LayoutISE_NSB_IJNSC_ILi0EEESU_SU_EEEEENSB_IJNSA_10UnderscoreESX_SX_EEEEENS7_6detail27Sm100ImplicitGemmTileTraitsINSA_20SM90_TMA_LOAD_IM2COLENSA_14ComposedLayoutINSA_7SwizzleILi2ELi4ELi3EEENSA_18smem_ptr_flag_bitsILi16EEENST_INSB_IJNSC_ILi8EEESH_EEENSB_IJSH_SD_EEEEEEEvEENS11_INSA_13SM90_TMA_LOADENS13_INS14_ILi3ELi4ELi3EEES17_NST_INSB_IJNSC_ILi64EEES18_EEENSB_IJSD_S1G_EEEEEEEvEEEENS_8epilogue10collective18CollectiveEpilogueINS1N_23Sm100TmaWarpSpecializedILi4ELi2ELi32ELb1ELb0EEEJSJ_NSB_IJNST_ISG_SD_EENST_ISH_SD_EEEEESK_NSB_IJNSB_IJlllEEESD_SU_EEESK_S1W_NS1N_6fusion15FusionCallbacksIS1R_NS1X_17LinearCombinationISK_fSK_fLNS_15FloatRoundStyleE2EEESJ_S1U_JEEENSA_5SM1004TMEM4LOAD26SM100_TMEM_LOAD_32dp32b32xES12_S1C_NSA_39AutoVectorizingCopyWithAssumedAlignmentILi128EEENSA_21SM90_TMA_STORE_IM2COLES1C_S28_S28_EEEvvEEEEvNT_6ParamsE,"",@"SHT_CUDA_INFO"
	.sectionflags	@""
	.align	4


	//----- nvinfo : EIATTR_CUDA_API_VERSION
	.align		4
        /*0000*/ 	.byte	0x04, 0x37
        /*0002*/ 	.short	(.L_31 - .L_30)
.L_30:
        /*0004*/ 	.word	0x00000082


	//----- nvinfo : EIATTR_KPARAM_INFO
	.align		4
.L_31:
        /*0008*/ 	.byte	0x04, 0x17
        /*000a*/ 	.short	(.L_33 - .L_32)
.L_32:
        /*000c*/ 	.word	0x00000000
        /*0010*/ 	.short	0x0000
        /*0012*/ 	.short	0x0000
        /*0014*/ 	.byte	0x00, 0xf0, 0x01, 0x20


	//----- nvinfo : EIATTR_AT_ENTRY_FRAGMENTS
	.align		4
.L_33:
        /*0018*/ 	.byte	0x04, 0x4f
        /*001a*/ 	.short	(.L_35 - .L_34)


	//   ....[0]....
.L_34:
        /*001c*/ 	.word	0x00000006


	//----- nvinfo : EIATTR_RESERVED_SMEM_USED
	.align		4
.L_35:
        /*0020*/ 	.byte	0x01, 0x41
	.zero		2


	//----- nvinfo : EIATTR_SPARSE_MMA_MASK
	.align		4
        /*0024*/ 	.byte	0x03, 0x50
        /*0026*/ 	.short	0x0000


	//----- nvinfo : EIATTR_TCGEN05_1CTA_USED
	.align		4
        /*0028*/ 	.byte	0x01, 0x51
	.zero		2


	//----- nvinfo : EIATTR_MAXREG_COUNT
	.align		4
        /*002c*/ 	.byte	0x03, 0x1b
        /*002e*/ 	.short	0x00ff


	//----- nvinfo : EIATTR_NUM_BARRIERS
	.align		4
        /*0030*/ 	.byte	0x02, 0x4c
        /*0032*/ 	.byte	0x07
	.zero		1


	//----- nvinfo : EIATTR_EXTERNS
	.align		4
        /*0034*/ 	.byte	0x04, 0x0f
        /*0036*/ 	.short	(.L_37 - .L_36)


	//   ....[0]....
	.align		4
.L_36:
        /*0038*/ 	.word	index@(__assertfail)


	//----- nvinfo : EIATTR_MERCURY_ISA_VERSION
	.align		4
.L_37:
        /*003c*/ 	.byte	0x03, 0x5f
        /*003e*/ 	.short	0x0101


	//----- nvinfo : EIATTR_INT_WARP_WIDE_INSTR_OFFSETS
	.align		4
        /*0040*/ 	.byte	0x04, 0x31
        /*0042*/ 	.short	(.L_39 - .L_38)


	//   ....[0]....
.L_38:
        /*0044*/ 	.word	0x00003ea0


	//   ....[1]....
        /*0048*/ 	.word	0x00003ec0


	//   ....[2]....
        /*004c*/ 	.word	0x00003ef0


	//   ....[3]....
        /*0050*/ 	.word	0x000049b0


	//   ....[4]....
        /*0054*/ 	.word	0x000049d0


	//   ....[5]....
        /*0058*/ 	.word	0x00004ae0


	//   ....[6]....
        /*005c*/ 	.word	0x00004b00


	//   ....[7]....
        /*0060*/ 	.word	0x00004c60


	//   ....[8]....
        /*0064*/ 	.word	0x00004c80


	//   ....[9]....
        /*0068*/ 	.word	0x00004ec0


	//   ....[10]....
        /*006c*/ 	.word	0x00004ed0


	//----- nvinfo : EIATTR_COOP_GROUP_MASK_REGIDS
	.align		4
.L_39:
        /*0070*/ 	.byte	0x04, 0x29
        /*0072*/ 	.short	(.L_41 - .L_40)


	//   ....[0]....
.L_40:
        /*0074*/ 	.word	0xffffffff


	//   ....[1]....
        /*0078*/ 	.word	0xffffffff


	//   ....[2]....
        /*007c*/ 	.word	0xffffffff


	//   ....[3]....
        /*0080*/ 	.word	0xffffffff


	//   ....[4]....
        /*0084*/ 	.word	0xffffffff


	//   ....[5]....
        /*0088*/ 	.word	0xffffffff


	//   ....[6]....
        /*008c*/ 	.word	0xffffffff


	//   ....[7]....
        /*0090*/ 	.word	0xffffffff


	//   ....[8]....
        /*0094*/ 	.word	0xffffffff


	//   ....[9]....
        /*0098*/ 	.word	0xffffffff


	//   ....[10]....
        /*009c*/ 	.word	0xffffffff


	//   ....[11]....
        /*00a0*/ 	.word	0xffffffff


	//----- nvinfo : EIATTR_COOP_GROUP_INSTR_OFFSETS
	.align		4
.L_41:
        /*00a4*/ 	.byte	0x04, 0x28
        /*00a6*/ 	.short	(.L_43 - .L_42)


	//   ....[0]....
.L_42:
        /*00a8*/ 	.word	0x000000a0


	//   ....[1]....
        /*00ac*/ 	.word	0x000004e0


	//   ....[2]....
        /*00b0*/ 	.word	0x00000780


	//   ....[3]....
        /*00b4*/ 	.word	0x00000920


	//   ....[4]....
        /*00b8*/ 	.word	0x00000a20


	//   ....[5]....
        /*00bc*/ 	.word	0x00000b70


	//   ....[6]....
        /*00c0*/ 	.word	0x000022d0


	//   ....[7]....
        /*00c4*/ 	.word	0x00003300


	//   ....[8]....
        /*00c8*/ 	.word	0x00003510


	//   ....[9]....
        /*00cc*/ 	.word	0x00003540


	//   ....[10]....
        /*00d0*/ 	.word	0x00003d80


	//   ....[11]....
        /*00d4*/ 	.word	0x00003fc0


	//----- nvinfo : EIATTR_VRC_CTA_INIT_COUNT
	.align		4
.L_43:
        /*00d8*/ 	.byte	0x02, 0x4a
        /*00da*/ 	.byte	0x80
	.zero		1


	//----- nvinfo : EIATTR_SYSCALL_OFFSETS
	.align		4
        /*00dc*/ 	.byte	0x04, 0x46
        /*00de*/ 	.short	(.L_45 - .L_44)


	//   ....[0]....
.L_44:
        /*00e0*/ 	.word	0x00005aa0


	//   ....[1]....
        /*00e4*/ 	.word	0x00005b90


	//   ....[2]....
        /*00e8*/ 	.word	0x000063d0


	//   ....[3]....
        /*00ec*/ 	.word	0x00007070


	//   ....[4]....
        /*00f0*/ 	.word	0x00007cd0


	//   ....[5]....
        /*00f4*/ 	.word	0x00008920


	//----- nvinfo : EIATTR_MBARRIER_INSTR_OFFSETS
	.align		4
.L_45:
        /*00f8*/ 	.byte	0x04, 0x39
        /*00fa*/ 	.short	(.L_47 - .L_46)


	//   ....[0]....
.L_46:
        /*00fc*/ 	.word	0x000005e0
        /*0100*/ 	.word	0x000000ff
        /*0104*/ 	.word	0x00000000
        /*0108*/ 	.short	0x0100
        /*010a*/ 	.byte	0x05
	.zero		1


	//   ....[1]....
        /*010c*/ 	.word	0x000005f0
        /*0110*/ 	.word	0x000000ff
        /*0114*/ 	.word	0x00000060
        /*0118*/ 	.short	0x0100
        /*011a*/ 	.byte	0x05
	.zero		1


	//   ....[2]....
        /*011c*/ 	.word	0x00000600
        /*0120*/ 	.word	0x000000ff
        /*0124*/ 	.word	0x00000008
        /*0128*/ 	.short	0x0100
        /*012a*/ 	.byte	0x05
	.zero		1


	//   ....[3]....
        /*012c*/ 	.word	0x00000610
        /*0130*/ 	.word	0x000000ff
        /*0134*/ 	.word	0x00000068
        /*0138*/ 	.short	0x0100
        /*013a*/ 	.byte	0x05
	.zero		1


	//   ....[4]....
        /*013c*/ 	.word	0x00000620
        /*0140*/ 	.word	0x000000ff
        /*0144*/ 	.word	0x00000010
        /*0148*/ 	.short	0x0100
        /*014a*/ 	.byte	0x05
	.zero		1


	//   ....[5]....
        /*014c*/ 	.word	0x00000630
        /*0150*/ 	.word	0x000000ff
        /*0154*/ 	.word	0x00000070
        /*0158*/ 	.short	0x0100
        /*015a*/ 	.byte	0x05
	.zero		1


	//   ....[6]....
        /*015c*/ 	.word	0x00000640
        /*0160*/ 	.word	0x000000ff
        /*0164*/ 	.word	0x00000018
        /*0168*/ 	.short	0x0100
        /*016a*/ 	.byte	0x05
	.zero		1


	//   ....[7]....
        /*016c*/ 	.word	0x00000650
        /*0170*/ 	.word	0x000000ff
        /*0174*/ 	.word	0x00000078
        /*0178*/ 	.short	0x0100
        /*017a*/ 	.byte	0x05
	.zero		1


	//   ....[8]....
        /*017c*/ 	.word	0x00000660
        /*0180*/ 	.word	0x000000ff
        /*0184*/ 	.word	0x00000020
        /*0188*/ 	.short	0x0100
        /*018a*/ 	.byte	0x05
	.zero		1


	//   ....[9]....
        /*018c*/ 	.word	0x00000670
        /*0190*/ 	.word	0x000000ff
        /*0194*/ 	.word	0x00000080
        /*0198*/ 	.short	0x0100
        /*019a*/ 	.byte	0x05
	.zero		1


	//   ....[10]....
        /*019c*/ 	.word	0x00000680
        /*01a0*/ 	.word	0x000000ff
        /*01a4*/ 	.word	0x00000028
        /*01a8*/ 	.short	0x0100
        /*01aa*/ 	.byte	0x05
	.zero		1


	//   ....[11]....
        /*01ac*/ 	.word	0x00000690
        /*01b0*/ 	.word	0x000000ff
        /*01b4*/ 	.word	0x00000088
        /*01b8*/ 	.short	0x0100
        /*01ba*/ 	.byte	0x05
	.zero		1


	//   ....[12]....
        /*01bc*/ 	.word	0x000006a0
        /*01c0*/ 	.word	0x000000ff
        /*01c4*/ 	.word	0x00000030
        /*01c8*/ 	.short	0x0100
        /*01ca*/ 	.byte	0x05
	.zero		1


	//   ....[13]....
        /*01cc*/ 	.word	0x000006b0
        /*01d0*/ 	.word	0x000000ff
        /*01d4*/ 	.word	0x00000090
        /*01d8*/ 	.short	0x0100
        /*01da*/ 	.byte	0x05
	.zero		1


	//   ....[14]....
        /*01dc*/ 	.word	0x000006c0
        /*01e0*/ 	.word	0x000000ff
        /*01e4*/ 	.word	0x00000038
        /*01e8*/ 	.short	0x0100
        /*01ea*/ 	.byte	0x05
	.zero		1


	//   ....[15]....
        /*01ec*/ 	.word	0x000006d0
        /*01f0*/ 	.word	0x000000ff
        /*01f4*/ 	.word	0x00000098
        /*01f8*/ 	.short	0x0100
        /*01fa*/ 	.byte	0x05
	.zero		1


	//   ....[16]....
        /*01fc*/ 	.word	0x000006e0
        /*0200*/ 	.word	0x000000ff
        /*0204*/ 	.word	0x00000040
        /*0208*/ 	.short	0x0100
        /*020a*/ 	.byte	0x05
	.zero		1


	//   ....[17]....
        /*020c*/ 	.word	0x000006f0
        /*0210*/ 	.word	0x000000ff
        /*0214*/ 	.word	0x000000a0
        /*0218*/ 	.short	0x0100
        /*021a*/ 	.byte	0x05
	.zero		1


	//   ....[18]....
        /*021c*/ 	.word	0x00000700
        /*0220*/ 	.word	0x000000ff
        /*0224*/ 	.word	0x00000048
        /*0228*/ 	.short	0x0100
        /*022a*/ 	.byte	0x05
	.zero		1


	//   ....[19]....
        /*022c*/ 	.word	0x00000710
        /*0230*/ 	.word	0x000000ff
        /*0234*/ 	.word	0x000000a8
        /*0238*/ 	.short	0x0100
        /*023a*/ 	.byte	0x05
	.zero		1


	//   ....[20]....
        /*023c*/ 	.word	0x00000720
        /*0240*/ 	.word	0x000000ff
        /*0244*/ 	.word	0x00000050
        /*0248*/ 	.short	0x0100
        /*024a*/ 	.byte	0x05
	.zero		1


	//   ....[21]....
        /*024c*/ 	.word	0x00000730
        /*0250*/ 	.word	0x000000ff
        /*0254*/ 	.word	0x000000b0
        /*0258*/ 	.short	0x0100
        /*025a*/ 	.byte	0x05
	.zero		1


	//   ....[22]....
        /*025c*/ 	.word	0x00000740
        /*0260*/ 	.word	0x000000ff
        /*0264*/ 	.word	0x00000058
        /*0268*/ 	.short	0x0100
        /*026a*/ 	.byte	0x05
	.zero		1


	//   ....[23]....
        /*026c*/ 	.word	0x00000750
        /*0270*/ 	.word	0x000000ff
        /*0274*/ 	.word	0x000000b8
        /*0278*/ 	.short	0x0100
        /*027a*/ 	.byte	0x05
	.zero		1


	//   ....[24]....
        /*027c*/ 	.word	0x00000890
        /*0280*/ 	.word	0x000000ff
        /*0284*/ 	.word	0x000000c0
        /*0288*/ 	.short	0x0100
        /*028a*/ 	.byte	0x07
	.zero		1


	//   ....[25]....
        /*028c*/ 	.word	0x000008a0
        /*0290*/ 	.word	0x000000ff
        /*0294*/ 	.word	0x000000e0
        /*0298*/ 	.short	0x0100
        /*029a*/ 	.byte	0x07
	.zero		1


	//   ....[26]....
        /*029c*/ 	.word	0x000008b0
        /*02a0*/ 	.word	0x000000ff
        /*02a4*/ 	.word	0x000000c8
        /*02a8*/ 	.short	0x0100
        /*02aa*/ 	.byte	0x07
	.zero		1


	//   ....[27]....
        /*02ac*/ 	.word	0x000008c0
        /*02b0*/ 	.word	0x000000ff
        /*02b4*/ 	.word	0x000000e8
        /*02b8*/ 	.short	0x0100
        /*02ba*/ 	.byte	0x07
	.zero		1


	//   ....[28]....
        /*02bc*/ 	.word	0x000008d0
        /*02c0*/ 	.word	0x000000ff
        /*02c4*/ 	.word	0x000000d0
        /*02c8*/ 	.short	0x0100
        /*02ca*/ 	.byte	0x07
	.zero		1


	//   ....[29]....
        /*02cc*/ 	.word	0x000008e0
        /*02d0*/ 	.word	0x000000ff
        /*02d4*/ 	.word	0x000000f0
        /*02d8*/ 	.short	0x0100
        /*02da*/ 	.byte	0x07
	.zero		1


	//   ....[30]....
        /*02dc*/ 	.word	0x000008f0
        /*02e0*/ 	.word	0x000000ff
        /*02e4*/ 	.word	0x000000d8
        /*02e8*/ 	.short	0x0100
        /*02ea*/ 	.byte	0x07
	.zero		1


	//   ....[31]....
        /*02ec*/ 	.word	0x00000900
        /*02f0*/ 	.word	0x000000ff
        /*02f4*/ 	.word	0x000000f8
        /*02f8*/ 	.short	0x0100
        /*02fa*/ 	.byte	0x07
	.zero		1


	//   ....[32]....
        /*02fc*/ 	.word	0x000009f0
        /*0300*/ 	.word	0x000000ff
        /*0304*/ 	.word	0x00000100
        /*0308*/ 	.short	0x0100
        /*030a*/ 	.byte	0x05
	.zero		1


	//   ....[33]....
        /*030c*/ 	.word	0x00000a00
        /*0310*/ 	.word	0x000000ff
        /*0314*/ 	.word	0x00000108
        /*0318*/ 	.short	0x0100
        /*031a*/ 	.byte	0x05
	.zero		1


	//   ....[34]....
        /*031c*/ 	.word	0x00000b40
        /*0320*/ 	.word	0x000000ff
        /*0324*/ 	.word	0x00000110
        /*0328*/ 	.short	0x0100
        /*032a*/ 	.byte	0x05
	.zero		1


	//   ....[35]....
        /*032c*/ 	.word	0x00000b50
        /*0330*/ 	.word	0x000000ff
        /*0334*/ 	.word	0x00000118
        /*0338*/ 	.short	0x0100
        /*033a*/ 	.byte	0x05
	.zero		1


	//   ....[36]....
        /*033c*/ 	.word	0x00000c80
        /*0340*/ 	.word	0x000000ff
        /*0344*/ 	.word	0x00000120
        /*0348*/ 	.short	0x0100
        /*034a*/ 	.byte	0x07
	.zero		1


	//   ....[37]....
        /*034c*/ 	.word	0x00000c90
        /*0350*/ 	.word	0x000000ff
        /*0354*/ 	.word	0x00000130
        /*0358*/ 	.short	0x0100
        /*035a*/ 	.byte	0x07
	.zero		1


	//   ....[38]....
        /*035c*/ 	.word	0x00000ca0
        /*0360*/ 	.word	0x000000ff
        /*0364*/ 	.word	0x00000128
        /*0368*/ 	.short	0x0100
        /*036a*/ 	.byte	0x07
	.zero		1


	//   ....[39]....
        /*036c*/ 	.word	0x00000cb0
        /*0370*/ 	.word	0x000000ff
        /*0374*/ 	.word	0x00000138
        /*0378*/ 	.short	0x0100
        /*037a*/ 	.byte	0x07
	.zero		1


	//   ....[40]....
        /*037c*/ 	.word	0x000015f0
        /*0380*/ 	.word	0x000000ff
        /*0384*/ 	.word	0x00000060
        /*0388*/ 	.short	0x010a
        /*038a*/ 	.byte	0x04
	.zero		1


	//   ....[41]....
        /*038c*/ 	.word	0x000018c0
        /*0390*/ 	.word	0x000000ff
        /*0394*/ 	.word	0x00000060
        /*0398*/ 	.short	0x010a
        /*039a*/ 	.byte	0x11
	.zero		1


	//   ....[42]....
        /*039c*/ 	.word	0x00001a30
        /*03a0*/ 	.word	0x000000ff
        /*03a4*/ 	.word	0x00000060
        /*03a8*/ 	.short	0x010a
        /*03aa*/ 	.byte	0x08
	.zero		1


	//   ....[43]....
        /*03ac*/ 	.word	0x00001c40
        /*03b0*/ 	.word	0x000000ff
        /*03b4*/ 	.word	0x00000108
        /*03b8*/ 	.short	0x0101
        /*03ba*/ 	.byte	0x16
	.zero		1


	//   ....[44]....
        /*03bc*/ 	.word	0x00001c70
        /*03c0*/ 	.word	0x000000ff
        /*03c4*/ 	.word	0x00000060
        /*03c8*/ 	.short	0x010a
        /*03ca*/ 	.byte	0x04
	.zero		1


	//   ....[45]....
        /*03cc*/ 	.word	0x00001f20
        /*03d0*/ 	.word	0x000000ff
        /*03d4*/ 	.word	0x00000060
        /*03d8*/ 	.short	0x010a
        /*03da*/ 	.byte	0x19
	.zero		1


	//   ....[46]....
        /*03dc*/ 	.word	0x00002090
        /*03e0*/ 	.word	0x000000ff
        /*03e4*/ 	.word	0x00000060
        /*03e8*/ 	.short	0x010a
        /*03ea*/ 	.byte	0x08
	.zero		1


	//   ....[47]....
        /*03ec*/ 	.word	0x000022e0
        /*03f0*/ 	.word	0x000000ff
        /*03f4*/ 	.word	0x00000110
        /*03f8*/ 	.short	0x010a
        /*03fa*/ 	.byte	0x16
	.zero		1


	//   ....[48]....
        /*03fc*/ 	.word	0x000023a0
        /*0400*/ 	.word	0x000000ff
        /*0404*/ 	.word	0x00000000
        /*0408*/ 	.short	0x0101
        /*040a*/ 	.byte	0x04
	.zero		1


	//   ....[49]....
        /*040c*/ 	.word	0x000028a0
        /*0410*/ 	.word	0x000000ff
        /*0414*/ 	.word	0x00000000
        /*0418*/ 	.short	0x010a
        /*041a*/ 	.byte	0x04
	.zero		1


	//   ....[50]....
        /*041c*/ 	.word	0x00002940
        /*0420*/ 	.word	0x000000ff
        /*0424*/ 	.word	0x00000000
        /*0428*/ 	.short	0x010a
        /*042a*/ 	.byte	0x04
	.zero		1


	//   ....[51]....
        /*042c*/ 	.word	0x000029e0
        /*0430*/ 	.word	0x000000ff
        /*0434*/ 	.word	0x00000000
        /*0438*/ 	.short	0x010a
        /*043a*/ 	.byte	0x04
	.zero		1


	//   ....[52]....
        /*043c*/ 	.word	0x00002a80
        /*0440*/ 	.word	0x000000ff
        /*0444*/ 	.word	0x00000000
        /*0448*/ 	.short	0x010a
        /*044a*/ 	.byte	0x04
	.zero		1


	//   ....[53]....
        /*044c*/ 	.word	0x00002b20
        /*0450*/ 	.word	0x000000ff
        /*0454*/ 	.word	0x00000000
        /*0458*/ 	.short	0x010a
        /*045a*/ 	.byte	0x04
	.zero		1


	//   ....[54]....
        /*045c*/ 	.word	0x00002bc0
        /*0460*/ 	.word	0x000000ff
        /*0464*/ 	.word	0x00000000
        /*0468*/ 	.short	0x010a
        /*046a*/ 	.byte	0x04
	.zero		1


	//   ....[55]....
        /*046c*/ 	.word	0x00002c60
        /*0470*/ 	.word	0x000000ff
        /*0474*/ 	.word	0x00000000
        /*0478*/ 	.short	0x010a
        /*047a*/ 	.byte	0x04
	.zero		1


	//   ....[56]....
        /*047c*/ 	.word	0x00002d00
        /*0480*/ 	.word	0x000000ff
        /*0484*/ 	.word	0x00000000
        /*0488*/ 	.short	0x010a
        /*048a*/ 	.byte	0x04
	.zero		1


	//   ....[57]....
        /*048c*/ 	.word	0x00002da0
        /*0490*/ 	.word	0x000000ff
        /*0494*/ 	.word	0x00000000
        /*0498*/ 	.short	0x010a
        /*049a*/ 	.byte	0x04
	.zero		1


	//   ....[58]....
        /*049c*/ 	.word	0x00002e40
        /*04a0*/ 	.word	0x000000ff
        /*04a4*/ 	.word	0x00000000
        /*04a8*/ 	.short	0x010a
        /*04aa*/ 	.byte	0x04
	.zero		1


	//   ....[59]....
        /*04ac*/ 	.word	0x00002ee0
        /*04b0*/ 	.word	0x000000ff
        /*04b4*/ 	.word	0x00000000
        /*04b8*/ 	.short	0x010a
        /*04ba*/ 	.byte	0x04
	.zero		1


	//   ....[60]....
        /*04bc*/ 	.word	0x00002f90
        /*04c0*/ 	.word	0x00000000
        /*04c4*/ 	.word	0x00000000
        /*04c8*/ 	.short	0x010a
        /*04ca*/ 	.byte	0xff
	.zero		1


	//   ....[61]....
        /*04cc*/ 	.word	0x000030c0
        /*04d0*/ 	.word	0x000000ff
        /*04d4*/ 	.word	0x00000118
        /*04d8*/ 	.short	0x010a
        /*04da*/ 	.byte	0x2d
	.zero		1


	//   ....[62]....
        /*04dc*/ 	.word	0x00003160
        /*04e0*/ 	.word	0x000000ff
        /*04e4*/ 	.word	0x00000110
        /*04e8*/ 	.short	0x010a
        /*04ea*/ 	.byte	0x2d
	.zero		1


	//   ....[63]....
        /*04ec*/ 	.word	0x00003200
        /*04f0*/ 	.word	0x000000ff
        /*04f4*/ 	.word	0x00000000
        /*04f8*/ 	.short	0x0101
        /*04fa*/ 	.byte	0x06
	.zero		1


	//   ....[64]....
        /*04fc*/ 	.word	0x00003240
        /*0500*/ 	.word	0x000000ff
        /*0504*/ 	.word	0x00000118
        /*0508*/ 	.short	0x0106
        /*050a*/ 	.byte	0x2d
	.zero		1


	//   ....[65]....
        /*050c*/ 	.word	0x00003280
        /*0510*/ 	.word	0x00000000
        /*0514*/ 	.word	0x00000118
        /*0518*/ 	.short	0x010a
        /*051a*/ 	.byte	0xff
	.zero		1


	//   ....[66]....
        /*051c*/ 	.word	0x00003790
        /*0520*/ 	.word	0x000000ff
        /*0524*/ 	.word	0x00000110
        /*0528*/ 	.short	0x010a
        /*052a*/ 	.byte	0x06
	.zero		1


	//   ....[67]....
        /*052c*/ 	.word	0x00003840
        /*0530*/ 	.word	0x000000ff
        /*0534*/ 	.word	0x00000000
        /*0538*/ 	.short	0x0101
        /*053a*/ 	.byte	0x05
	.zero		1


	//   ....[68]....
        /*053c*/ 	.word	0x00003850
        /*0540*/ 	.word	0x000000ff
        /*0544*/ 	.word	0x00000130
        /*0548*/ 	.short	0x010a
        /*054a*/ 	.byte	0x08
	.zero		1


	//   ....[69]....
        /*054c*/ 	.word	0x00003910
        /*0550*/ 	.word	0x000000ff
        /*0554*/ 	.word	0x00000000
        /*0558*/ 	.short	0x010a
        /*055a*/ 	.byte	0x04
	.zero		1


	//   ....[70]....
        /*055c*/ 	.word	0x00003950
        /*0560*/ 	.word	0x000000ff
        /*0564*/ 	.word	0x00000000
        /*0568*/ 	.short	0x010a
        /*056a*/ 	.byte	0x07
	.zero		1


	//   ....[71]....
        /*056c*/ 	.word	0x00003a80
        /*0570*/ 	.word	0x000000ff
        /*0574*/ 	.word	0x00000000
        /*0578*/ 	.short	0x010a
        /*057a*/ 	.byte	0x04
	.zero		1


	//   ....[72]....
        /*057c*/ 	.word	0x00003cd0
        /*0580*/ 	.word	0x000000ff
        /*0584*/ 	.word	0x00000000
        /*0588*/ 	.short	0x010a
        /*058a*/ 	.byte	0x05
	.zero		1


	//   ....[73]....
        /*058c*/ 	.word	0x00003d60
        /*0590*/ 	.word	0x000000ff
        /*0594*/ 	.word	0x00000000
        /*0598*/ 	.short	0x010a
        /*059a*/ 	.byte	0x07
	.zero		1


	//   ....[74]....
        /*059c*/ 	.word	0x00004280
        /*05a0*/ 	.word	0x000000ff
        /*05a4*/ 	.word	0x00000110
        /*05a8*/ 	.short	0x010a
        /*05aa*/ 	.byte	0x16
	.zero		1


	//   ....[75]....
        /*05ac*/ 	.word	0x00004320
        /*05b0*/ 	.word	0x000000ff
        /*05b4*/ 	.word	0x00000000
        /*05b8*/ 	.short	0x0101
        /*05ba*/ 	.byte	0x0f
	.zero		1


	//   ....[76]....
        /*05bc*/ 	.word	0x00004640
        /*05c0*/ 	.word	0x000000ff
        /*05c4*/ 	.word	0x00000108
        /*05c8*/ 	.short	0x010a
        /*05ca*/ 	.byte	0x16
	.zero		1


	//   ....[77]....
        /*05cc*/ 	.word	0x00004820
        /*05d0*/ 	.word	0x000000ff
        /*05d4*/ 	.word	0x000000e0
        /*05d8*/ 	.short	0x010a
        /*05da*/ 	.byte	0x16
	.zero		1


	//   ....[78]....
        /*05dc*/ 	.word	0x00004a90
        /*05e0*/ 	.word	0x000000ff
        /*05e4*/ 	.word	0x000000c0
        /*05e8*/ 	.short	0x010b
        /*05ea*/ 	.byte	0x16
	.zero		1


	//   ....[79]....
        /*05ec*/ 	.word	0x00004aa0
        /*05f0*/ 	.word	0x000000ff
        /*05f4*/ 	.word	0x00000000
        /*05f8*/ 	.short	0x0101
        /*05fa*/ 	.byte	0x1f
	.zero		1


	//   ....[80]....
        /*05fc*/ 	.word	0x00004ab0
        /*0600*/ 	.word	0x000000ff
        /*0604*/ 	.word	0x000000e8
        /*0608*/ 	.short	0x010a
        /*060a*/ 	.byte	0x16
	.zero		1


	//   ....[81]....
        /*060c*/ 	.word	0x00004c00
        /*0610*/ 	.word	0x000000ff
        /*0614*/ 	.word	0x000000c8
        /*0618*/ 	.short	0x010b
        /*061a*/ 	.byte	0x16
	.zero		1


	//   ....[82]....
        /*061c*/ 	.word	0x00004c10
        /*0620*/ 	.word	0x000000ff
        /*0624*/ 	.word	0x00000000
        /*0628*/ 	.short	0x0101
        /*062a*/ 	.byte	0x1e
	.zero		1


	//   ....[83]....
        /*062c*/ 	.word	0x00004c20
        /*0630*/ 	.word	0x000000ff
        /*0634*/ 	.word	0x000000f0
        /*0638*/ 	.short	0x010a
        /*063a*/ 	.byte	0x16
	.zero		1


	//   ....[84]....
        /*063c*/ 	.word	0x00004da0
        /*0640*/ 	.word	0x000000ff
        /*0644*/ 	.word	0x000000d0
        /*0648*/ 	.short	0x010b
        /*064a*/ 	.byte	0x16
	.zero		1


	//   ....[85]....
        /*064c*/ 	.word	0x00004de0
        /*0650*/ 	.word	0x000000ff
        /*0654*/ 	.word	0x00000000
        /*0658*/ 	.short	0x0101
        /*065a*/ 	.byte	0x2d
	.zero		1


	//   ....[86]....
        /*065c*/ 	.word	0x00004e20
        /*0660*/ 	.word	0x000000ff
        /*0664*/ 	.word	0x000000f8
        /*0668*/ 	.short	0x010a
        /*066a*/ 	.byte	0x16
	.zero		1


	//   ....[87]....
        /*066c*/ 	.word	0x00005030
        /*0670*/ 	.word	0x000000ff
        /*0674*/ 	.word	0x000000d8
        /*0678*/ 	.short	0x010b
        /*067a*/ 	.byte	0x16
	.zero		1


	//   ....[88]....
        /*067c*/ 	.word	0x00005050
        /*0680*/ 	.word	0x000000ff
        /*0684*/ 	.word	0x00000000
        /*0688*/ 	.short	0x0101
        /*068a*/ 	.byte	0x17
	.zero		1


	//   ....[89]....
        /*068c*/ 	.word	0x00005080
        /*0690*/ 	.word	0x000000ff
        /*0694*/ 	.word	0x000000e0
        /*0698*/ 	.short	0x010a
        /*069a*/ 	.byte	0x16
	.zero		1


	//   ....[90]....
        /*069c*/ 	.word	0x000050a0
        /*06a0*/ 	.word	0x000000ff
        /*06a4*/ 	.word	0x000000e8
        /*06a8*/ 	.short	0x010a
        /*06aa*/ 	.byte	0x16
	.zero		1


	//   ....[91]....
        /*06ac*/ 	.word	0x000050c0
        /*06b0*/ 	.word	0x000000ff
        /*06b4*/ 	.word	0x000000f0
        /*06b8*/ 	.short	0x010a
        /*06ba*/ 	.byte	0x16
	.zero		1


	//   ....[92]....
        /*06bc*/ 	.word	0x00005100
        /*06c0*/ 	.word	0x00000000
        /*06c4*/ 	.word	0x000000f8
        /*06c8*/ 	.short	0x010a
        /*06ca*/ 	.byte	0xff
	.zero		1


	//   ....[93]....
        /*06cc*/ 	.word	0x00005460
        /*06d0*/ 	.word	0x000000ff
        /*06d4*/ 	.word	0x00000110
        /*06d8*/ 	.short	0x010a
        /*06da*/ 	.byte	0x32
	.zero		1


	//   ....[94]....
        /*06dc*/ 	.word	0x00005580
        /*06e0*/ 	.word	0x000000ff
        /*06e4*/ 	.word	0x00000000
        /*06e8*/ 	.short	0x0101
        /*06ea*/ 	.byte	0x04
	.zero		1


	//   ....[95]....
        /*06ec*/ 	.word	0x00006010
        /*06f0*/ 	.word	0x000000ff
        /*06f4*/ 	.word	0x000000c0
        /*06f8*/ 	.short	0x010a
        /*06fa*/ 	.byte	0x32
	.zero		1


	//   ....[96]....
        /*06fc*/ 	.word	0x000060d0
        /*0700*/ 	.word	0x00000040
        /*0704*/ 	.word	0x00000120
        /*0708*/ 	.short	0x010a
        /*070a*/ 	.byte	0xff
	.zero		1


	//   ....[97]....
        /*070c*/ 	.word	0x000061c0
        /*0710*/ 	.word	0x000000ff
        /*0714*/ 	.word	0x000000c0
        /*0718*/ 	.short	0x010a
        /*071a*/ 	.byte	0x32
	.zero		1


	//   ....[98]....
        /*071c*/ 	.word	0x000062b0
        /*0720*/ 	.word	0x00000040
        /*0724*/ 	.word	0x00000120
        /*0728*/ 	.short	0x010a
        /*072a*/ 	.byte	0xff
	.zero		1


	//   ....[99]....
        /*072c*/ 	.word	0x00006da0
        /*0730*/ 	.word	0x00000000
        /*0734*/ 	.word	0x00000000
        /*0738*/ 	.short	0x0101
        /*073a*/ 	.byte	0xff
	.zero		1


	//   ....[100]....
        /*073c*/ 	.word	0x00006db0
        /*0740*/ 	.word	0x00000002
        /*0744*/ 	.word	0x000000c0
        /*0748*/ 	.short	0x010a
        /*074a*/ 	.byte	0xff
	.zero		1


	//   ....[101]....
        /*074c*/ 	.word	0x00006e90
        /*0750*/ 	.word	0x00000002
        /*0754*/ 	.word	0x000000c0
        /*0758*/ 	.short	0x010a
        /*075a*/ 	.byte	0xff
	.zero		1


	//   ....[102]....
        /*075c*/ 	.word	0x00007a00
        /*0760*/ 	.word	0x00000000
        /*0764*/ 	.word	0x00000000
        /*0768*/ 	.short	0x0101
        /*076a*/ 	.byte	0xff
	.zero		1


	//   ....[103]....
        /*076c*/ 	.word	0x00007a20
        /*0770*/ 	.word	0x00000006
        /*0774*/ 	.word	0x000000c0
        /*0778*/ 	.short	0x010a
        /*077a*/ 	.byte	0xff
	.zero		1


	//   ....[104]....
        /*077c*/ 	.word	0x00007af0
        /*0780*/ 	.word	0x00000006
        /*0784*/ 	.word	0x000000c0
        /*0788*/ 	.short	0x010a
        /*078a*/ 	.byte	0xff
	.zero		1


	//   ....[105]....
        /*078c*/ 	.word	0x00008650
        /*0790*/ 	.word	0x00000000
        /*0794*/ 	.word	0x00000000
        /*0798*/ 	.short	0x0101
        /*079a*/ 	.byte	0xff
	.zero		1


	//   ....[106]....
        /*079c*/ 	.word	0x00008670
        /*07a0*/ 	.word	0x00000002
        /*07a4*/ 	.word	0x000000c0
        /*07a8*/ 	.short	0x010a
        /*07aa*/ 	.byte	0xff
	.zero		1


	//   ....[107]....
        /*07ac*/ 	.word	0x00008740
        /*07b0*/ 	.word	0x00000002
        /*07b4*/ 	.word	0x000000c0
        /*07b8*/ 	.short	0x010a
        /*07ba*/ 	.byte	0xff
	.zero		1


	//   ....[108]....
        /*07bc*/ 	.word	0x00008a80
        /*07c0*/ 	.word	0x000000ff
        /*07c4*/ 	.word	0x00000000
        /*07c8*/ 	.short	0x0101
        /*07ca*/ 	.byte	0x05
	.zero		1


	//   ....[109]....
        /*07cc*/ 	.word	0x00009300
        /*07d0*/ 	.word	0x00000000
        /*07d4*/ 	.word	0x00000000
        /*07d8*/ 	.short	0x0101
        /*07da*/ 	.byte	0xff
	.zero		1


	//   ....[110]....
        /*07dc*/ 	.word	0x00009540
        /*07e0*/ 	.word	0x000000ff
        /*07e4*/ 	.word	0x00000000
        /*07e8*/ 	.short	0x0101
        /*07ea*/ 	.byte	0x04
	.zero		1


	//   ....[111]....
        /*07ec*/ 	.word	0x00009570
        /*07f0*/ 	.word	0x00000002
        /*07f4*/ 	.word	0x00000060
        /*07f8*/ 	.short	0x010a
        /*07fa*/ 	.byte	0xff
	.zero		1


	//   ....[112]....
        /*07fc*/ 	.word	0x000095d0
        /*0800*/ 	.word	0x00000002
        /*0804*/ 	.word	0x00000060
        /*0808*/ 	.short	0x010a
        /*080a*/ 	.byte	0xff
	.zero		1


	//   ....[113]....
        /*080c*/ 	.word	0x00009630
        /*0810*/ 	.word	0x00000002
        /*0814*/ 	.word	0x00000110
        /*0818*/ 	.short	0x010a
        /*081a*/ 	.byte	0xff
	.zero		1


	//   ....[114]....
        /*081c*/ 	.word	0x00009690
        /*0820*/ 	.word	0x00000000
        /*0824*/ 	.word	0x00000000
        /*0828*/ 	.short	0x010a
        /*082a*/ 	.byte	0xff
	.zero		1


	//   ....[115]....
        /*082c*/ 	.word	0x000096f0
        /*0830*/ 	.word	0x00000000
        /*0834*/ 	.word	0x00000000
        /*0838*/ 	.short	0x010a
        /*083a*/ 	.byte	0xff
	.zero		1


	//   ....[116]....
        /*083c*/ 	.word	0x00009750
        /*0840*/ 	.word	0x00000000
        /*0844*/ 	.word	0x00000000
        /*0848*/ 	.short	0x010a
        /*084a*/ 	.byte	0xff
	.zero		1


	//   ....[117]....
        /*084c*/ 	.word	0x000097b0
        /*0850*/ 	.word	0x00000000
        /*0854*/ 	.word	0x00000000
        /*0858*/ 	.short	0x010a
        /*085a*/ 	.byte	0xff
	.zero		1


	//   ....[118]....
        /*085c*/ 	.word	0x00009810
        /*0860*/ 	.word	0x00000000
        /*0864*/ 	.word	0x00000000
        /*0868*/ 	.short	0x010a
        /*086a*/ 	.byte	0xff
	.zero		1


	//   ....[119]....
        /*086c*/ 	.word	0x00009870
        /*0870*/ 	.word	0x00000000
        /*0874*/ 	.word	0x00000000
        /*0878*/ 	.short	0x010a
        /*087a*/ 	.byte	0xff
	.zero		1


	//   ....[120]....
        /*087c*/ 	.word	0x000098d0
        /*0880*/ 	.word	0x00000000
        /*0884*/ 	.word	0x00000000
        /*0888*/ 	.short	0x010a
        /*088a*/ 	.byte	0xff
	.zero		1


	//   ....[121]....
        /*088c*/ 	.word	0x00009930
        /*0890*/ 	.word	0x00000000
        /*0894*/ 	.word	0x00000000
        /*0898*/ 	.short	0x010a
        /*089a*/ 	.byte	0xff
	.zero		1


	//   ....[122]....
        /*089c*/ 	.word	0x00009990
        /*08a0*/ 	.word	0x00000000
        /*08a4*/ 	.word	0x00000000
        /*08a8*/ 	.short	0x010a
        /*08aa*/ 	.byte	0xff
	.zero		1


	//   ....[123]....
        /*08ac*/ 	.word	0x000099f0
        /*08b0*/ 	.word	0x00000000
        /*08b4*/ 	.word	0x00000000
        /*08b8*/ 	.short	0x010a
        /*08ba*/ 	.byte	0xff
	.zero		1


	//   ....[124]....
        /*08bc*/ 	.word	0x00009a50
        /*08c0*/ 	.word	0x00000000
        /*08c4*/ 	.word	0x00000000
        /*08c8*/ 	.short	0x010a
        /*08ca*/ 	.byte	0xff
	.zero		1


	//   ....[125]....
        /*08cc*/ 	.word	0x00009ab0
        /*08d0*/ 	.word	0x00000004
        /*08d4*/ 	.word	0x00000118
        /*08d8*/ 	.short	0x010a
        /*08da*/ 	.byte	0xff
	.zero		1


	//   ....[126]....
        /*08dc*/ 	.word	0x00009b10
        /*08e0*/ 	.word	0x00000004
        /*08e4*/ 	.word	0x00000110
        /*08e8*/ 	.short	0x010a
        /*08ea*/ 	.byte	0xff
	.zero		1


	//   ....[127]....
        /*08ec*/ 	.word	0x00009b70
        /*08f0*/ 	.word	0x00000000
        /*08f4*/ 	.word	0x00000110
        /*08f8*/ 	.short	0x010a
        /*08fa*/ 	.byte	0xff
	.zero		1


	//   ....[128]....
        /*08fc*/ 	.word	0x00009bd0
        /*0900*/ 	.word	0x00000004
        /*0904*/ 	.word	0x00000130
        /*0908*/ 	.short	0x010a
        /*090a*/ 	.byte	0xff
	.zero		1


	//   ....[129]....
        /*090c*/ 	.word	0x00009c30
        /*0910*/ 	.word	0x00000000
        /*0914*/ 	.word	0x00000000
        /*0918*/ 	.short	0x010a
        /*091a*/ 	.byte	0xff
	.zero		1


	//   ....[130]....
        /*091c*/ 	.word	0x00009c90
        /*0920*/ 	.word	0x00000000
        /*0924*/ 	.word	0x00000000
        /*0928*/ 	.short	0x010a
        /*092a*/ 	.byte	0xff
	.zero		1


	//   ....[131]....
        /*092c*/ 	.word	0x00009cf0
        /*0930*/ 	.word	0x00000000
        /*0934*/ 	.word	0x00000000
        /*0938*/ 	.short	0x010a
        /*093a*/ 	.byte	0xff
	.zero		1


	//   ....[132]....
        /*093c*/ 	.word	0x00009d50
        /*0940*/ 	.word	0x00000000
        /*0944*/ 	.word	0x00000110
        /*0948*/ 	.short	0x010a
        /*094a*/ 	.byte	0xff
	.zero		1


	//   ....[133]....
        /*094c*/ 	.word	0x00009db0
        /*0950*/ 	.word	0x00000000
        /*0954*/ 	.word	0x00000108
        /*0958*/ 	.short	0x010a
        /*095a*/ 	.byte	0xff
	.zero		1


	//   ....[134]....
        /*095c*/ 	.word	0x00009e10
        /*0960*/ 	.word	0x00000000
        /*0964*/ 	.word	0x000000e0
        /*0968*/ 	.short	0x010a
        /*096a*/ 	.byte	0xff
	.zero		1


	//   ....[135]....
        /*096c*/ 	.word	0x00009e70
        /*0970*/ 	.word	0x00000000
        /*0974*/ 	.word	0x000000e8
        /*0978*/ 	.short	0x010a
        /*097a*/ 	.byte	0xff
	.zero		1


	//   ....[136]....
        /*097c*/ 	.word	0x00009ed0
        /*0980*/ 	.word	0x00000000
        /*0984*/ 	.word	0x000000f0
        /*0988*/ 	.short	0x010a
        /*098a*/ 	.byte	0xff
	.zero		1


	//   ....[137]....
        /*098c*/ 	.word	0x00009f30
        /*0990*/ 	.word	0x00000000
        /*0994*/ 	.word	0x000000f8
        /*0998*/ 	.short	0x010a
        /*099a*/ 	.byte	0xff
	.zero		1


	//   ....[138]....
        /*099c*/ 	.word	0x00009f90
        /*09a0*/ 	.word	0x00000000
        /*09a4*/ 	.word	0x000000e0
        /*09a8*/ 	.short	0x010a
        /*09aa*/ 	.byte	0xff
	.zero		1


	//   ....[139]....
        /*09ac*/ 	.word	0x00009ff0
        /*09b0*/ 	.word	0x00000000
        /*09b4*/ 	.word	0x000000e8
        /*09b8*/ 	.short	0x010a
        /*09ba*/ 	.byte	0xff
	.zero		1


	//   ....[140]....
        /*09bc*/ 	.word	0x0000a050
        /*09c0*/ 	.word	0x00000000
        /*09c4*/ 	.word	0x000000f0
        /*09c8*/ 	.short	0x010a
        /*09ca*/ 	.byte	0xff
	.zero		1


	//   ....[141]....
        /*09cc*/ 	.word	0x0000a0b0
        /*09d0*/ 	.word	0x00000000
        /*09d4*/ 	.word	0x00000110
        /*09d8*/ 	.short	0x010a
        /*09da*/ 	.byte	0xff
	.zero		1


	//   ....[142]....
        /*09dc*/ 	.word	0x0000a110
        /*09e0*/ 	.word	0x00000002
        /*09e4*/ 	.word	0x000000c0
        /*09e8*/ 	.short	0x010a
        /*09ea*/ 	.byte	0xff
	.zero		1


	//   ....[143]....
        /*09ec*/ 	.word	0x0000a160
        /*09f0*/ 	.word	0x00000040
        /*09f4*/ 	.word	0x00000120
        /*09f8*/ 	.short	0x010a
        /*09fa*/ 	.byte	0xff
	.zero		1


	//   ....[144]....
        /*09fc*/ 	.word	0x0000a1b0
        /*0a00*/ 	.word	0x00000002
        /*0a04*/ 	.word	0x000000c0
        /*0a08*/ 	.short	0x010a
        /*0a0a*/ 	.byte	0xff
	.zero		1


	//   ....[145]....
        /*0a0c*/ 	.word	0x0000a200
        /*0a10*/ 	.word	0x00000006
        /*0a14*/ 	.word	0x000000c0
        /*0a18*/ 	.short	0x010a
        /*0a1a*/ 	.byte	0xff
	.zero		1


	//   ....[146]....
        /*0a1c*/ 	.word	0x0000a250
        /*0a20*/ 	.word	0x00000002
        /*0a24*/ 	.word	0x000000c0
        /*0a28*/ 	.short	0x010a
        /*0a2a*/ 	.byte	0xff
	.zero		1


	//----- nvinfo : EIATTR_NUM_MBARRIERS
	.align		4
.L_47:
        /*0a2c*/ 	.byte	0x03, 0x38
        /*0a2e*/ 	.short	0x0028


	//----- nvinfo : EIATTR_EXIT_INSTR_OFFSETS
	.align		4
        /*0a30*/ 	.byte	0x04, 0x1c
        /*0a32*/ 	.short	(.L_49 - .L_48)


	//   ....[0]....
.L_48:
        /*0a34*/ 	.word	0x00002fc0


	//   ....[1]....
        /*0a38*/ 	.word	0x00003250


	//   ....[2]....
        /*0a3c*/ 	.word	0x000032b0


	//   ....[3]....
        /*0a40*/ 	.word	0x00003fd0


	//   ....[4]....
        /*0a44*/ 	.word	0x00005130


	//   ....[5]....
        /*0a48*/ 	.word	0x00005170


	//   ....[6]....
        /*0a4c*/ 	.word	0x00009430


	//   ....[7]....
        /*0a50*/ 	.word	0x000094b0


	//   ....[8]....
        /*0a54*/ 	.word	0x000094e0


	//   ....[9]....
        /*0a58*/ 	.word	0x00009550


	//----- nvinfo : EIATTR_MAX_THREADS
	.align		4
.L_49:
        /*0a5c*/ 	.byte	0x04, 0x05
        /*0a5e*/ 	.short	(.L_51 - .L_50)
.L_50:
        /*0a60*/ 	.word	0x00000100
        /*0a64*/ 	.word	0x00000001
        /*0a68*/ 	.word	0x00000001


	//----- nvinfo : EIATTR_CRS_STACK_SIZE
	.align		4
.L_51:
        /*0a6c*/ 	.byte	0x04, 0x1e
        /*0a6e*/ 	.short	(.L_53 - .L_52)
.L_52:
        /*0a70*/ 	.word	0x00000000


	//----- nvinfo : EIATTR_CBANK_PARAM_SIZE
	.align		4
.L_53:
        /*0a74*/ 	.byte	0x03, 0x19
        /*0a76*/ 	.short	0x0800


	//----- nvinfo : EIATTR_PARAM_CBANK
	.align		4
        /*0a78*/ 	.byte	0x04, 0x0a
        /*0a7a*/ 	.short	(.L_55 - .L_54)
	.align		4
.L_54:
        /*0a7c*/ 	.word	index@(.nv.constant0._ZN7cutlass13device_kernelINS_4conv6kernel13ConvUniversalINS1_16ConvProblemShapeILNS1_8OperatorE1ELi2EEENS1_10collective14CollectiveConvINS1_47MainloopSm100TmaUmmaWarpSpecializedImplicitGemmILS5_1ELi12ELi2ELi1ELi2EN4cute5tupleIJNSA_1CILi1EEESD_SD_EEEEENSB_IJNSC_ILi128EEESG_NSB_IJNSC_ILi32EEEEEEEEENS_6half_tESK_NSA_8TiledMMAINSA_8MMA_AtomIJNSA_20SM100_MMA_F16BF16_SSISK_SK_fLi128ELi128ELNSA_4UMMA5MajorE0ELSP_1ELNSO_7ScaleInE0ELSQ_0EEEEEENSA_6LayoutISE_NSB_IJNSC_ILi0EEESU_SU_EEEEENSB_IJNSA_10UnderscoreESX_SX_EEEEENS7_6detail27Sm100ImplicitGemmTileTraitsINSA_20SM90_TMA_LOAD_IM2COLENSA_14ComposedLayoutINSA_7SwizzleILi2ELi4ELi3EEENSA_18smem_ptr_flag_bitsILi16EEENST_INSB_IJNSC_ILi8EEESH_EEENSB_IJSH_SD_EEEEEEEvEENS11_INSA_13SM90_TMA_LOADENS13_INS14_ILi3ELi4ELi3EEES17_NST_INSB_IJNSC_ILi64EEES18_EEENSB_IJSD_S1G_EEEEEEEvEEEENS_8epilogue10collective18CollectiveEpilogueINS1N_23Sm100TmaWarpSpecializedILi4ELi2ELi32ELb1ELb0EEEJSJ_NSB_IJNST_ISG_SD_EENST_ISH_SD_EEEEESK_NSB_IJNSB_IJlllEEESD_SU_EEESK_S1W_NS1N_6fusion15FusionCallbacksIS1R_NS1X_17LinearCombinationISK_fSK_fLNS_15FloatRoundStyleE2EEESJ_S1U_JEEENSA_5SM1004TMEM4LOAD26SM100_TMEM_LOAD_32dp32b32xES12_S1C_NSA_39AutoVectorizingCopyWithAssumedAlignmentILi128EEENSA_21SM90_TMA_STORE_IM2COLES1C_S28_S28_EEEvvEEEEvNT_6ParamsE)
        /*0a80*/ 	.short	0x0380
        /*0a82*/ 	.short	0x0800


	//----- nvinfo : EIATTR_SW_WAR
	.align		4
.L_55:
        /*0a84*/ 	.byte	0x04, 0x36
        /*0a86*/ 	.short	(.L_57 - .L_56)
.L_56:
        /*0a88*/ 	.word	0x00000008
.L_57:


//--------------------- .nv.callgraph             --------------------------
	.section	.nv.callgraph,"",@"SHT_CUDA_CALLGRAPH"
	.align	4
	.sectionentsize	8
	.align		4
        /*0000*/ 	.word	0x00000000
	.align		4
        /*0004*/ 	.word	0xffffffff
	.align		4
        /*0008*/ 	.word	index@(_ZN7cutlass13device_kernelINS_4conv6kernel13ConvUniversalINS1_16ConvProblemShapeILNS1_8OperatorE1ELi2EEENS1_10collective14CollectiveConvINS1_47MainloopSm100TmaUmmaWarpSpecializedImplicitGemmILS5_1ELi12ELi2ELi1ELi2EN4cute5tupleIJNSA_1CILi1EEESD_SD_EEEEENSB_IJNSC_ILi128EEESG_NSB_IJNSC_ILi32EEEEEEEEENS_6half_tESK_NSA_8TiledMMAINSA_8MMA_AtomIJNSA_20SM100_MMA_F16BF16_SSISK_SK_fLi128ELi128ELNSA_4UMMA5MajorE0ELSP_1ELNSO_7ScaleInE0ELSQ_0EEEEEENSA_6LayoutISE_NSB_IJNSC_ILi0EEESU_SU_EEEEENSB_IJNSA_10UnderscoreESX_SX_EEEEENS7_6detail27Sm100ImplicitGemmTileTraitsINSA_20SM90_TMA_LOAD_IM2COLENSA_14ComposedLayoutINSA_7SwizzleILi2ELi4ELi3EEENSA_18smem_ptr_flag_bitsILi16EEENST_INSB_IJNSC_ILi8EEESH_EEENSB_IJSH_SD_EEEEEEEvEENS11_INSA_13SM90_TMA_LOADENS13_INS14_ILi3ELi4ELi3EEES17_NST_INSB_IJNSC_ILi64EEES18_EEENSB_IJSD_S1G_EEEEEEEvEEEENS_8epilogue10collective18CollectiveEpilogueINS1N_23Sm100TmaWarpSpecializedILi4ELi2ELi32ELb1ELb0EEEJSJ_NSB_IJNST_ISG_SD_EENST_ISH_SD_EEEEESK_NSB_IJNSB_IJlllEEESD_SU_EEESK_S1W_NS1N_6fusion15FusionCallbacksIS1R_NS1X_17LinearCombinationISK_fSK_fLNS_15FloatRoundStyleE2EEESJ_S1U_JEEENSA_5SM1004TMEM4LOAD26SM100_TMEM_LOAD_32dp32b32xES12_S1C_NSA_39AutoVectorizingCopyWithAssumedAlignmentILi128EEENSA_21SM90_TMA_STORE_IM2COLES1C_S28_S28_EEEvvEEEEvNT_6ParamsE)
	.align		4
        /*000c*/ 	.word	index@(__assertfail)
	.align		4
        /*0010*/ 	.word	0x00000000
	.align		4
        /*0014*/ 	.word	0xfffffffe
	.align		4
        /*0018*/ 	.word	0x00000000
	.align		4
        /*001c*/ 	.word	0xfffffffd
	.align		4
        /*0020*/ 	.word	0x00000000
	.align		4
        /*0024*/ 	.word	0xfffffffc


//--------------------- .nv.constant4             --------------------------
	.section	.nv.constant4,"a",@progbits
	.align	8
	.align		8
.nv.constant4:
        /*0000*/ 	.dword	__assertfail
	.align		8
        /*0008*/ 	.dword	__unnamed_1
	.align		8
        /*0010*/ 	.dword	__unnamed_2
	.align		8
        /*0018*/ 	.dword	_ZN39_INTERNAL_b1d15585_4_k_cu_0036f0dd_36164cuda3std3__45__cpo5beginE
	.align		8
        /*0020*/ 	.dword	_ZN39_INTERNAL_b1d15585_4_k_cu_0036f0dd_36164cuda3std3__45__cpo3endE
	.align		8
        /*0028*/ 	.dword	_ZN39_INTERNAL_b1d15585_4_k_cu_0036f0dd_36164cuda3std3__45__cpo6cbeginE
	.align		8
        /*0030*/ 	.dword	_ZN39_INTERNAL_b1d15585_4_k_cu_0036f0dd_36164cuda3std3__45__cpo4cendE
	.align		8
        /*0038*/ 	.dword	_ZN39_INTERNAL_b1d15585_4_k_cu_0036f0dd_36164cuda3std3__441_GLOBAL__N__b1d15585_4_k_cu_0036f0dd_36166ignoreE
	.align		8
        /*0040*/ 	.dword	_ZN39_INTERNAL_b1d15585_4_k_cu_0036f0dd_36164cuda3std3__419piecewise_constructE
	.align		8
        /*0048*/ 	.dword	_ZN39_INTERNAL_b1d15585_4_k_cu_0036f0dd_36164cuda3std3__48in_placeE
	.align		8
        /*0050*/ 	.dword	_ZN39_INTERNAL_b1d15585_4_k_cu_0036f0dd_36164cuda3std6ranges3__45__cpo4swapE
	.align		8
        /*0058*/ 	.dword	_ZN39_INTERNAL_b1d15585_4_k_cu_0036f0dd_36164cuda3std6ranges3__45__cpo9iter_moveE
	.align		8
        /*0060*/ 	.dword	_ZN39_INTERNAL_b1d15585_4_k_cu_0036f0dd_36164cute7productE
	.align		8
        /*0068*/ 	.dword	_ZN39_INTERNAL_b1d15585_4_k_cu_0036f0dd_36164cute1_E
	.align		8
        /*0070*/ 	.dword	$str$27
	.align		8
        /*0078*/ 	.dword	$str$28
	.align		8
        /*0080*/ 	.dword	$str$29
	.align		8
        /*0088*/ 	.dword	$str$30


//--------------------- .text._ZN7cutlass13device_kernelINS_4conv6kernel13ConvUniversalINS1_16ConvProblemShapeILNS1_8OperatorE1ELi2EEENS1_10collective14CollectiveConvINS1_47MainloopSm100TmaUmmaWarpSpecializedImplicitGemmILS5_1ELi12ELi2ELi1ELi2EN4cute5tupleIJNSA_1CILi1EEESD_SD_EEEEENSB_IJNSC_ILi128EEESG_NSB_IJNSC_ILi32EEEEEEEEENS_6half_tESK_NSA_8TiledMMAINSA_8MMA_AtomIJNSA_20SM100_MMA_F16BF16_SSISK_SK_fLi128ELi128ELNSA_4UMMA5MajorE0ELSP_1ELNSO_7ScaleInE0ELSQ_0EEEEEENSA_6LayoutISE_NSB_IJNSC_ILi0EEESU_SU_EEEEENSB_IJNSA_10UnderscoreESX_SX_EEEEENS7_6detail27Sm100ImplicitGemmTileTraitsINSA_20SM90_TMA_LOAD_IM2COLENSA_14ComposedLayoutINSA_7SwizzleILi2ELi4ELi3EEENSA_18smem_ptr_flag_bitsILi16EEENST_INSB_IJNSC_ILi8EEESH_EEENSB_IJSH_SD_EEEEEEEvEENS11_INSA_13SM90_TMA_LOADENS13_INS14_ILi3ELi4ELi3EEES17_NST_INSB_IJNSC_ILi64EEES18_EEENSB_IJSD_S1G_EEEEEEEvEEEENS_8epilogue10collective18CollectiveEpilogueINS1N_23Sm100TmaWarpSpecializedILi4ELi2ELi32ELb1ELb0EEEJSJ_NSB_IJNST_ISG_SD_EENST_ISH_SD_EEEEESK_NSB_IJNSB_IJlllEEESD_SU_EEESK_S1W_NS1N_6fusion15FusionCallbacksIS1R_NS1X_17LinearCombinationISK_fSK_fLNS_15FloatRoundStyleE2EEESJ_S1U_JEEENSA_5SM1004TMEM4LOAD26SM100_TMEM_LOAD_32dp32b32xES12_S1C_NSA_39AutoVectorizingCopyWithAssumedAlignmentILi128EEENSA_21SM90_TMA_STORE_IM2COLES1C_S28_S28_EEEvvEEEEvNT_6ParamsE --------------------------
	.section	.text._ZN7cutlass13device_kernelINS_4conv6kernel13ConvUniversalINS1_16ConvProblemShapeILNS1_8OperatorE1ELi2EEENS1_10collective14CollectiveConvINS1_47MainloopSm100TmaUmmaWarpSpecializedImplicitGemmILS5_1ELi12ELi2ELi1ELi2EN4cute5tupleIJNSA_1CILi1EEESD_SD_EEEEENSB_IJNSC_ILi128EEESG_NSB_IJNSC_ILi32EEEEEEEEENS_6half_tESK_NSA_8TiledMMAINSA_8MMA_AtomIJNSA_20SM100_MMA_F16BF16_SSISK_SK_fLi128ELi128ELNSA_4UMMA5MajorE0ELSP_1ELNSO_7ScaleInE0ELSQ_0EEEEEENSA_6LayoutISE_NSB_IJNSC_ILi0EEESU_SU_EEEEENSB_IJNSA_10UnderscoreESX_SX_EEEEENS7_6detail27Sm100ImplicitGemmTileTraitsINSA_20SM90_TMA_LOAD_IM2COLENSA_14ComposedLayoutINSA_7SwizzleILi2ELi4ELi3EEENSA_18smem_ptr_flag_bitsILi16EEENST_INSB_IJNSC_ILi8EEESH_EEENSB_IJSH_SD_EEEEEEEvEENS11_INSA_13SM90_TMA_LOADENS13_INS14_ILi3ELi4ELi3EEES17_NST_INSB_IJNSC_ILi64EEES18_EEENSB_IJSD_S1G_EEEEEEEvEEEENS_8epilogue10collective18CollectiveEpilogueINS1N_23Sm100TmaWarpSpecializedILi4ELi2ELi32ELb1ELb0EEEJSJ_NSB_IJNST_ISG_SD_EENST_ISH_SD_EEEEESK_NSB_IJNSB_IJlllEEESD_SU_EEESK_S1W_NS1N_6fusion15FusionCallbacksIS1R_NS1X_17LinearCombinationISK_fSK_fLNS_15FloatRoundStyleE2EEESJ_S1U_JEEENSA_5SM1004TMEM4LOAD26SM100_TMEM_LOAD_32dp32b32xES12_S1C_NSA_39AutoVectorizingCopyWithAssumedAlignmentILi128EEENSA_21SM90_TMA_STORE_IM2COLES1C_S28_S28_EEEvvEEEEvNT_6ParamsE,"ax",@progbits
	.align	128
.text._ZN7cutlass13device_kernelINS_4conv6kernel13ConvUniversalINS1_16ConvProblemShapeILNS1_8OperatorE1ELi2EEENS1_10collective14CollectiveConvINS1_47MainloopSm100TmaUmmaWarpSpecializedImplicitGemmILS5_1ELi12ELi2ELi1ELi2EN4cute5tupleIJNSA_1CILi1EEESD_SD_EEEEENSB_IJNSC_ILi128EEESG_NSB_IJNSC_ILi32EEEEEEEEENS_6half_tESK_NSA_8TiledMMAINSA_8MMA_AtomIJNSA_20SM100_MMA_F16BF16_SSISK_SK_fLi128ELi128ELNSA_4UMMA5MajorE0ELSP_1ELNSO_7ScaleInE0ELSQ_0EEEEEENSA_6LayoutISE_NSB_IJNSC_ILi0EEESU_SU_EEEEENSB_IJNSA_10UnderscoreESX_SX_EEEEENS7_6detail27Sm100ImplicitGemmTileTraitsINSA_20SM90_TMA_LOAD_IM2COLENSA_14ComposedLayoutINSA_7SwizzleILi2ELi4ELi3EEENSA_18smem_ptr_flag_bitsILi16EEENST_INSB_IJNSC_ILi8EEESH_EEENSB_IJSH_SD_EEEEEEEvEENS11_INSA_13SM90_TMA_LOADENS13_INS14_ILi3ELi4ELi3EEES17_NST_INSB_IJNSC_ILi64EEES18_EEENSB_IJSD_S1G_EEEEEEEvEEEENS_8epilogue10collective18CollectiveEpilogueINS1N_23Sm100TmaWarpSpecializedILi4ELi2ELi32ELb1ELb0EEEJSJ_NSB_IJNST_ISG_SD_EENST_ISH_SD_EEEEESK_NSB_IJNSB_IJlllEEESD_SU_EEESK_S1W_NS1N_6fusion15FusionCallbacksIS1R_NS1X_17LinearCombinationISK_fSK_fLNS_15FloatRoundStyleE2EEESJ_S1U_JEEENSA_5SM1004TMEM4LOAD26SM100_TMEM_LOAD_32dp32b32xES12_S1C_NSA_39AutoVectorizingCopyWithAssumedAlignmentILi128EEENSA_21SM90_TMA_STORE_IM2COLES1C_S28_S28_EEEvvEEEEvNT_6ParamsE:
        .type           _ZN7cutlass13device_kernelINS_4conv6kernel13ConvUniversalINS1_16ConvProblemShapeILNS1_8OperatorE1ELi2EEENS1_10collective14CollectiveConvINS1_47MainloopSm100TmaUmmaWarpSpecializedImplicitGemmILS5_1ELi12ELi2ELi1ELi2EN4cute5tupleIJNSA_1CILi1EEESD_SD_EEEEENSB_IJNSC_ILi128EEESG_NSB_IJNSC_ILi32EEEEEEEEENS_6half_tESK_NSA_8TiledMMAINSA_8MMA_AtomIJNSA_20SM100_MMA_F16BF16_SSISK_SK_fLi128ELi128ELNSA_4UMMA5MajorE0ELSP_1ELNSO_7ScaleInE0ELSQ_0EEEEEENSA_6LayoutISE_NSB_IJNSC_ILi0EEESU_SU_EEEEENSB_IJNSA_10UnderscoreESX_SX_EEEEENS7_6detail27Sm100ImplicitGemmTileTraitsINSA_20SM90_TMA_LOAD_IM2COLENSA_14ComposedLayoutINSA_7SwizzleILi2ELi4ELi3EEENSA_18smem_ptr_flag_bitsILi16EEENST_INSB_IJNSC_ILi8EEESH_EEENSB_IJSH_SD_EEEEEEEvEENS11_INSA_13SM90_TMA_LOADENS13_INS14_ILi3ELi4ELi3EEES17_NST_INSB_IJNSC_ILi64EEES18_EEENSB_IJSD_S1G_EEEEEEEvEEEENS_8epilogue10collective18CollectiveEpilogueINS1N_23Sm100TmaWarpSpecializedILi4ELi2ELi32ELb1ELb0EEEJSJ_NSB_IJNST_ISG_SD_EENST_ISH_SD_EEEEESK_NSB_IJNSB_IJlllEEESD_SU_EEESK_S1W_NS1N_6fusion15FusionCallbacksIS1R_NS1X_17LinearCombinationISK_fSK_fLNS_15FloatRoundStyleE2EEESJ_S1U_JEEENSA_5SM1004TMEM4LOAD26SM100_TMEM_LOAD_32dp32b32xES12_S1C_NSA_39AutoVectorizingCopyWithAssumedAlignmentILi128EEENSA_21SM90_TMA_STORE_IM2COLES1C_S28_S28_EEEvvEEEEvNT_6ParamsE,@function
        .size           _ZN7cutlass13device_kernelINS_4conv6kernel13ConvUniversalINS1_16ConvProblemShapeILNS1_8OperatorE1ELi2EEENS1_10collective14CollectiveConvINS1_47MainloopSm100TmaUmmaWarpSpecializedImplicitGemmILS5_1ELi12ELi2ELi1ELi2EN4cute5tupleIJNSA_1CILi1EEESD_SD_EEEEENSB_IJNSC_ILi128EEESG_NSB_IJNSC_ILi32EEEEEEEEENS_6half_tESK_NSA_8TiledMMAINSA_8MMA_AtomIJNSA_20SM100_MMA_F16BF16_SSISK_SK_fLi128ELi128ELNSA_4UMMA5MajorE0ELSP_1ELNSO_7ScaleInE0ELSQ_0EEEEEENSA_6LayoutISE_NSB_IJNSC_ILi0EEESU_SU_EEEEENSB_IJNSA_10UnderscoreESX_SX_EEEEENS7_6detail27Sm100ImplicitGemmTileTraitsINSA_20SM90_TMA_LOAD_IM2COLENSA_14ComposedLayoutINSA_7SwizzleILi2ELi4ELi3EEENSA_18smem_ptr_flag_bitsILi16EEENST_INSB_IJNSC_ILi8EEESH_EEENSB_IJSH_SD_EEEEEEEvEENS11_INSA_13SM90_TMA_LOADENS13_INS14_ILi3ELi4ELi3EEES17_NST_INSB_IJNSC_ILi64EEES18_EEENSB_IJSD_S1G_EEEEEEEvEEEENS_8epilogue10collective18CollectiveEpilogueINS1N_23Sm100TmaWarpSpecializedILi4ELi2ELi32ELb1ELb0EEEJSJ_NSB_IJNST_ISG_SD_EENST_ISH_SD_EEEEESK_NSB_IJNSB_IJlllEEESD_SU_EEESK_S1W_NS1N_6fusion15FusionCallbacksIS1R_NS1X_17LinearCombinationISK_fSK_fLNS_15FloatRoundStyleE2EEESJ_S1U_JEEENSA_5SM1004TMEM4LOAD26SM100_TMEM_LOAD_32dp32b32xES12_S1C_NSA_39AutoVectorizingCopyWithAssumedAlignmentILi128EEENSA_21SM90_TMA_STORE_IM2COLES1C_S28_S28_EEEvvEEEEvNT_6ParamsE,(.L_x_191 - _ZN7cutlass13device_kernelINS_4conv6kernel13ConvUniversalINS1_16ConvProblemShapeILNS1_8OperatorE1ELi2EEENS1_10collective14CollectiveConvINS1_47MainloopSm100TmaUmmaWarpSpecializedImplicitGemmILS5_1ELi12ELi2ELi1ELi2EN4cute5tupleIJNSA_1CILi1EEESD_SD_EEEEENSB_IJNSC_ILi128EEESG_NSB_IJNSC_ILi32EEEEEEEEENS_6half_tESK_NSA_8TiledMMAINSA_8MMA_AtomIJNSA_20SM100_MMA_F16BF16_SSISK_SK_fLi128ELi128ELNSA_4UMMA5MajorE0ELSP_1ELNSO_7ScaleInE0ELSQ_0EEEEEENSA_6LayoutISE_NSB_IJNSC_ILi0EEESU_SU_EEEEENSB_IJNSA_10UnderscoreESX_SX_EEEEENS7_6detail27Sm100ImplicitGemmTileTraitsINSA_20SM90_TMA_LOAD_IM2COLENSA_14ComposedLayoutINSA_7SwizzleILi2ELi4ELi3EEENSA_18smem_ptr_flag_bitsILi16EEENST_INSB_IJNSC_ILi8EEESH_EEENSB_IJSH_SD_EEEEEEEvEENS11_INSA_13SM90_TMA_LOADENS13_INS14_ILi3ELi4ELi3EEES17_NST_INSB_IJNSC_ILi64EEES18_EEENSB_IJSD_S1G_EEEEEEEvEEEENS_8epilogue10collective18CollectiveEpilogueINS1N_23Sm100TmaWarpSpecializedILi4ELi2ELi32ELb1ELb0EEEJSJ_NSB_IJNST_ISG_SD_EENST_ISH_SD_EEEEESK_NSB_IJNSB_IJlllEEESD_SU_EEESK_S1W_NS1N_6fusion15FusionCallbacksIS1R_NS1X_17LinearCombinationISK_fSK_fLNS_15FloatRoundStyleE2EEESJ_S1U_JEEENSA_5SM1004TMEM4LOAD26SM100_TMEM_LOAD_32dp32b32xES12_S1C_NSA_39AutoVectorizingCopyWithAssumedAlignmentILi128EEENSA_21SM90_TMA_STORE_IM2COLES1C_S28_S28_EEEvvEEEEvNT_6ParamsE)
        .other          _ZN7cutlass13device_kernelINS_4conv6kernel13ConvUniversalINS1_16ConvProblemShapeILNS1_8OperatorE1ELi2EEENS1_10collective14CollectiveConvINS1_47MainloopSm100TmaUmmaWarpSpecializedImplicitGemmILS5_1ELi12ELi2ELi1ELi2EN4cute5tupleIJNSA_1CILi1EEESD_SD_EEEEENSB_IJNSC_ILi128EEESG_NSB_IJNSC_ILi32EEEEEEEEENS_6half_tESK_NSA_8TiledMMAINSA_8MMA_AtomIJNSA_20SM100_MMA_F16BF16_SSISK_SK_fLi128ELi128ELNSA_4UMMA5MajorE0ELSP_1ELNSO_7ScaleInE0ELSQ_0EEEEEENSA_6LayoutISE_NSB_IJNSC_ILi0EEESU_SU_EEEEENSB_IJNSA_10UnderscoreESX_SX_EEEEENS7_6detail27Sm100ImplicitGemmTileTraitsINSA_20SM90_TMA_LOAD_IM2COLENSA_14ComposedLayoutINSA_7SwizzleILi2ELi4ELi3EEENSA_18smem_ptr_flag_bitsILi16EEENST_INSB_IJNSC_ILi8EEESH_EEENSB_IJSH_SD_EEEEEEEvEENS11_INSA_13SM90_TMA_LOADENS13_INS14_ILi3ELi4ELi3EEES17_NST_INSB_IJNSC_ILi64EEES18_EEENSB_IJSD_S1G_EEEEEEEvEEEENS_8epilogue10collective18CollectiveEpilogueINS1N_23Sm100TmaWarpSpecializedILi4ELi2ELi32ELb1ELb0EEEJSJ_NSB_IJNST_ISG_SD_EENST_ISH_SD_EEEEESK_NSB_IJNSB_IJlllEEESD_SU_EEESK_S1W_NS1N_6fusion15FusionCallbacksIS1R_NS1X_17LinearCombinationISK_fSK_fLNS_15FloatRoundStyleE2EEESJ_S1U_JEEENSA_5SM1004TMEM4LOAD26SM100_TMEM_LOAD_32dp32b32xES12_S1C_NSA_39AutoVectorizingCopyWithAssumedAlignmentILi128EEENSA_21SM90_TMA_STORE_IM2COLES1C_S28_S28_EEEvvEEEEvNT_6ParamsE,@"STO_CUDA_ENTRY STV_DEFAULT"
_ZN7cutlass13device_kernelINS_4conv6kernel13ConvUniversalINS1_16ConvProblemShapeILNS1_8OperatorE1ELi2EEENS1_10collective14CollectiveConvINS1_47MainloopSm100TmaUmmaWarpSpecializedImplicitGemmILS5_1ELi12ELi2ELi1ELi2EN4cute5tupleIJNSA_1CILi1EEESD_SD_EEEEENSB_IJNSC_ILi128EEESG_NSB_IJNSC_ILi32EEEEEEEEENS_6half_tESK_NSA_8TiledMMAINSA_8MMA_AtomIJNSA_20SM100_MMA_F16BF16_SSISK_SK_fLi128ELi128ELNSA_4UMMA5MajorE0ELSP_1ELNSO_7ScaleInE0ELSQ_0EEEEEENSA_6LayoutISE_NSB_IJNSC_ILi0EEESU_SU_EEEEENSB_IJNSA_10UnderscoreESX_SX_EEEEENS7_6detail27Sm100ImplicitGemmTileTraitsINSA_20SM90_TMA_LOAD_IM2COLENSA_14ComposedLayoutINSA_7SwizzleILi2ELi4ELi3EEENSA_18smem_ptr_flag_bitsILi16EEENST_INSB_IJNSC_ILi8EEESH_EEENSB_IJSH_SD_EEEEEEEvEENS11_INSA_13SM90_TMA_LOADENS13_INS14_ILi3ELi4ELi3EEES17_NST_INSB_IJNSC_ILi64EEES18_EEENSB_IJSD_S1G_EEEEEEEvEEEENS_8epilogue10collective18CollectiveEpilogueINS1N_23Sm100TmaWarpSpecializedILi4ELi2ELi32ELb1ELb0EEEJSJ_NSB_IJNST_ISG_SD_EENST_ISH_SD_EEEEESK_NSB_IJNSB_IJlllEEESD_SU_EEESK_S1W_NS1N_6fusion15FusionCallbacksIS1R_NS1X_17LinearCombinationISK_fSK_fLNS_15FloatRoundStyleE2EEESJ_S1U_JEEENSA_5SM1004TMEM4LOAD26SM100_TMEM_LOAD_32dp32b32xES12_S1C_NSA_39AutoVectorizingCopyWithAssumedAlignmentILi128EEENSA_21SM90_TMA_STORE_IM2COLES1C_S28_S28_EEEvvEEEEvNT_6ParamsE:
[----:B------:R-:W1:Y:S01]  /*0000*/  LDC R1, c[0x0][0x37c] ;  /* 0x0000df00ff017b82 */ /* 0x000e620000000800 */
[----:B------:R-:W2:Y:S01]  /*0010*/  S2R R101, SR_TID.X ;  /* 0x0000000000657919 */ /* 0x000ea20000002100 */
[----:B------:R-:W3:Y:S01]  /*0020*/  LDCU.64 UR4, c[0x0][0x890] ;  /* 0x00011200ff0477ac */ /* 0x000ee20008000a00 */
[----:B-1----:R-:W-:Y:S01]  /*0030*/  VIADD R1, R1, 0xfffffff8 ;  /* 0xfffffff801017836 */ /* 0x002fe20000000000 */
[----:B------:R-:W-:Y:S02]  /*0040*/  PRMT R92, RZ, 0x7610, R92 ;  /* 0x00007610ff5c7816 */ /* 0x000fe4000000005c */
[----:B------:R-:W-:Y:S01]  /*0050*/  ELECT P5, URZ, PT ;  /* 0x0000000000ff782f */ /* 0x000fe200038a0000 */
[----:B------:R-:W1:Y:S01]  /*0060*/  LDCU.64 UR48, c[0x0][0x358] ;  /* 0x00006b00ff3077ac */ /* 0x000e620008000a00 */
[----:B---3--:R-:W-:-:S04]  /*0070*/  UISETP.NE.U32.AND UP0, UPT, UR4, URZ, UPT ;  /* 0x000000ff0400728c */ /* 0x008fc8000bf05070 */
[----:B------:R-:W-:Y:S01]  /*0080*/  UISETP.NE.AND.EX UP0, UPT, UR5, URZ, UPT, UP0 ;  /* 0x000000ff0500728c */ /* 0x000fe2000bf05300 */
[----:B--2---:R-:W-:-:S05]  /*0090*/  SHF.R.U32.HI R103, RZ, 0x5, R101 ;  /* 0x00000005ff677819 */ /* 0x004fca0000011665 */
[----:B------:R-:W2:Y:S02]  /*00a0*/  SHFL.IDX PT, R0, R103, RZ, 0x1f ;  /* 0x00001fff67007589 */ /* 0x000ea400000e0000 */
[----:B--2---:R-:W-:Y:S01]  /*00b0*/  R2UR UR8, R0 ;  /* 0x00000000000872ca */ /* 0x004fe200000e0000 */
[----:B-1----:R-:W-:-:S14]  /*00c0*/  BRA.U UP0, `(.L_x_0) ;  /* 0x00000001002c7547 */ /* 0x002fdc000b800000 */
[----:B------:R-:W1:Y:S02]  /*00d0*/  LDCU.64 UR6, c[0x0][0x888] ;  /* 0x00011100ff0677ac */ /* 0x000e640008000a00 */
[----:B-1----:R-:W-:-:S04]  /*00e0*/  UISETP.NE.U32.AND UP0, UPT, UR6, URZ, UPT ;  /* 0x000000ff0600728c */ /* 0x002fc8000bf05070 */
[----:B------:R-:W-:-:S09]  /*00f0*/  UISETP.NE.AND.EX UP0, UPT, UR7, URZ, UPT, UP0 ;  /* 0x000000ff0700728c */ /* 0x000fd2000bf05300 */
[----:B------:R-:W-:Y:S05]  /*0100*/  BRA.U !UP0, `(.L_x_1) ;  /* 0x0000000108107547 */ /* 0x000fea000b800000 */
[----:B------:R-:W1:Y:S02]  /*0110*/  LDC.64 R2, c[0x0][0x888] ;  /* 0x00022200ff027b82 */ /* 0x000e640000000a00 */
[----:B-1----:R1:W5:Y:S01]  /*0120*/  LDG.E R49, desc[UR48][R2.64] ;  /* 0x0000003002317981 */ /* 0x002362000c1e1900 */
[----:B------:R-:W-:Y:S01]  /*0130*/  HFMA2 R92, -RZ, RZ, 0, 5.9604644775390625e-08 ;  /* 0x00000001ff5c7431 */ /* 0x000fe200000001ff */
[----:B------:R-:W-:Y:S05]  /*0140*/  BRA `(.L_x_0) ;  /* 0x00000000000c7947 */ /* 0x000fea0003800000 */
.L_x_1:
[----:B------:R-:W1:Y:S01]  /*0150*/  LDCU UR6, c[0x0][0x880] ;  /* 0x00011000ff0677ac */ /* 0x000e620008000800 */
[----:B------:R-:W-:Y:S01]  /*0160*/  HFMA2 R92, -RZ, RZ, 0, 5.9604644775390625e-08 ;  /* 0x00000001ff5c7431 */ /* 0x000fe200000001ff */
[----:B-1----:R-:W-:-:S07]  /*0170*/  MOV R49, UR6 ;  /* 0x0000000600317c02 */ /* 0x002fce0008000f00 */
.L_x_0:
[----:B------:R-:W2:Y:S02]  /*0180*/  LDCU.64 UR6, c[0x0][0x8b0] ;  /* 0x00011600ff0677ac */ /* 0x000ea40008000a00 */
[----:B--2---:R-:W-:-:S04]  /*0190*/  UISETP.NE.U32.AND UP0, UPT, UR6, URZ, UPT ;  /* 0x000000ff0600728c */ /* 0x004fc8000bf05070 */
[----:B------:R-:W-:-:S09]  /*01a0*/  UISETP.NE.AND.EX UP0, UPT, UR7, URZ, UPT, UP0 ;  /* 0x000000ff0700728c */ /* 0x000fd2000bf05300 */
[----:B------:R-:W-:Y:S05]  /*01b0*/  BRA.U UP0, `(.L_x_2) ;  /* 0x0000000100247547 */ /* 0x000fea000b800000 */
[----:B------:R-:W2:Y:S02]  /*01c0*/  LDCU.64 UR6, c[0x0][0x8a8] ;  /* 0x00011500ff0677ac */ /* 0x000ea40008000a00 */
[----:B--2---:R-:W-:-:S04]  /*01d0*/  UISETP.NE.U32.AND UP0, UPT, UR6, URZ, UPT ;  /* 0x000000ff0600728c */ /* 0x004fc8000bf05070 */
[----:B------:R-:W-:-:S09]  /*01e0*/  UISETP.NE.AND.EX UP0, UPT, UR7, URZ, UPT, UP0 ;  /* 0x000000ff0700728c */ /* 0x000fd2000bf05300 */
[----:B------:R-:W-:Y:S05]  /*01f0*/  BRA.U !UP0, `(.L_x_3) ;  /* 0x00000001080c7547 */ /* 0x000fea000b800000 */
[----:B-1----:R-:W1:Y:S02]  /*0200*/  LDC.64 R2, c[0x0][0x8a8] ;  /* 0x00022a00ff027b82 */ /* 0x002e640000000a00 */
[----:B-1----:R2:W5:Y:S01]  /*0210*/  LDG.E R47, desc[UR48][R2.64] ;  /* 0x00000030022f7981 */ /* 0x002562000c1e1900 */
[----:B------:R-:W-:Y:S05]  /*0220*/  BRA `(.L_x_2) ;  /* 0x0000000000087947 */ /* 0x000fea0003800000 */
.L_x_3:
[----:B------:R-:W2:Y:S02]  /*0230*/  LDCU UR6, c[0x0][0x8a0] ;  /* 0x00011400ff0677ac */ /* 0x000ea40008000800 */
[----:B--2---:R-:W-:Y:S02]  /*0240*/  MOV R47, UR6 ;  /* 0x00000006002f7c02 */ /* 0x004fe40008000f00 */
.L_x_2:
[----:B------:R-:W-:Y:S01]  /*0250*/  IMAD.U32 R0, RZ, RZ, UR8 ;  /* 0x00000008ff007e24 */ /* 0x000fe2000f8e00ff */
[----:B------:R-:W-:Y:S04]  /*0260*/  BSSY.RECONVERGENT B0, `(.L_x_4) ;  /* 0x000000c000007945 */ /* 0x000fe80003800200 */
[C---:B------:R-:W-:Y:S02]  /*0270*/  ISETP.NE.OR P1, PT, R0.reuse, 0x1, !P5 ;  /* 0x000000010000780c */ /* 0x040fe40006f25670 */
[----:B------:R-:W-:-:S11]  /*0280*/  ISETP.NE.OR P0, PT, R0, 0x3, !P5 ;  /* 0x000000030000780c */ /* 0x000fd60006f05670 */
[----:B------:R-:W-:Y:S05]  /*0290*/  @P1 BRA `(.L_x_5) ;  /* 0x0000000000201947 */ /* 0x000fea0003800000 */
[----:B------:R-:W3:Y:S02]  /*02a0*/  LDCU.64 UR6, c[0x0][0x348] ;  /* 0x00006900ff0677ac */ /* 0x000ee40008000a00 */
[----:B---3--:R-:W-:Y:S02]  /*02b0*/  UIADD3 UR10, UP1, UPT, UR6, 0x80, URZ ;  /* 0x00000080060a7890 */ /* 0x008fe4000ff3e0ff */
[----:B------:R-:W-:Y:S02]  /*02c0*/  UIADD3 UR6, UP0, UPT, UR6, 0x180, URZ ;  /* 0x0000018006067890 */ /* 0x000fe4000ff1e0ff */
[----:B------:R-:W-:Y:S02]  /*02d0*/  UIADD3.X UR11, UPT, UPT, URZ, UR7, URZ, UP1, !UPT ;  /* 0x00000007ff0b7290 */ /* 0x000fe40008ffe4ff */
[----:B------:R-:W-:-:S07]  /*02e0*/  UIADD3.X UR7, UPT, UPT, URZ, UR7, URZ, UP0, !UPT ;  /* 0x00000007ff077290 */ /* 0x000fce00087fe4ff */
[----:B------:R3:W-:Y:S02]  /*02f0*/  UTMACCTL.PF [UR10] ;  /* 0x000000000a0079b9 */ /* 0x0007e40008040000 */
[----:B------:R3:W-:Y:S02]  /*0300*/  UTMACCTL.PF [UR6] ;  /* 0x00000000060079b9 */ /* 0x0007e40008040000 */
[----:B---3--:R-:W-:Y:S01]  /*0310*/  NOP ;  /* 0x0000000000007918 */ /* 0x008fe20000000000 */
.L_x_5:
[----:B------:R-:W-:Y:S05]  /*0320*/  BSYNC.RECONVERGENT B0 ;  /* 0x0000000000007941 */ /* 0x000fea0003800200 */
.L_x_4:
[----:B------:R-:W-:Y:S04]  /*0330*/  BSSY.RECONVERGENT B0, `(.L_x_6) ;  /* 0x000000a000007945 */ /* 0x000fe80003800200 */
        /* <DEDUP_REMOVED lines=9> */
.L_x_7:
[----:B------:R-:W-:Y:S05]  /*03d0*/  BSYNC.RECONVERGENT B0 ;  /* 0x0000000000007941 */ /* 0x000fea0003800200 */
.L_x_6:
[----:B------:R-:W3:Y:S01]  /*03e0*/  LDCU.64 UR6, c[0x0][0x888] ;  /* 0x00011100ff0677ac */ /* 0x000ee20008000a00 */
[----:B------:R-:W-:Y:S02]  /*03f0*/  UISETP.EQ.U32.AND UP1, UPT, UR4, URZ, UPT ;  /* 0x000000ff0400728c */ /* 0x000fe4000bf22070 */
[----:B------:R-:W-:Y:S02]  /*0400*/  UPLOP3.LUT UP2, UPT, UPT, UPT, UPT, 0x80, 0x8 ;  /* 0x000000000008789c */ /* 0x000fe40003f4f070 */
[----:B---3--:R-:W-:-:S04]  /*0410*/  UISETP.NE.U32.AND UP0, UPT, UR6, URZ, UPT ;  /* 0x000000ff0600728c */ /* 0x008fc8000bf05070 */
[----:B------:R-:W-:-:S04]  /*0420*/  UISETP.NE.AND.EX UP0, UPT, UR7, URZ, UPT, UP0 ;  /* 0x000000ff0700728c */ /* 0x000fc8000bf05300 */
[----:B------:R-:W-:-:S04]  /*0430*/  UISETP.EQ.OR.EX UP3, UPT, UR5, URZ, !UP0, UP1 ;  /* 0x000000ff0500728c */ /* 0x000fc8000c762710 */
[----:B------:R-:W-:-:S05]  /*0440*/  UP2UR UR53, UPR, URZ, 0x8 ;  /* 0x00000008ff357883 */ /* 0x000fca0008000000 */
[----:B------:R-:W-:Y:S07]  /*0450*/  BRA.U !UP3, `(.L_x_8) ;  /* 0x000000010b207547 */ /* 0x000fee000b800000 */
[----:B------:R-:W-:Y:S01]  /*0460*/  UISETP.NE.U32.AND UP2, UPT, UR4, URZ, UPT ;  /* 0x000000ff0400728c */ /* 0x000fe2000bf45070 */
[----:B-----5:R-:W-:Y:S01]  /*0470*/  FSETP.NEU.AND P0, PT, R49, RZ, PT ;  /* 0x000000ff3100720b */ /* 0x020fe20003f0d000 */
[----:B------:R-:W-:Y:S02]  /*0480*/  USEL UR4, URZ, 0xffffffff, UP0 ;  /* 0xffffffffff047887 */ /* 0x000fe40008000000 */
[----:B------:R-:W-:-:S10]  /*0490*/  UISETP.NE.AND.EX UP2, UPT, UR5, URZ, UPT, UP2 ;  /* 0x000000ff0500728c */ /* 0x000fd4000bf45320 */
[----:B------:R-:W-:Y:S01]  /*04a0*/  VOTEU.ANY UP1, P0 ;  /* 0x0000000000ff7886 */ /* 0x000fe20000020100 */
[----:B------:R-:W-:-:S04]  /*04b0*/  @!UP2 USEL UR4, URZ, 0xffffffff, UP1 ;  /* 0xffffffffff04a887 */ /* 0x000fc80008800000 */
[----:B------:R-:W-:-:S04]  /*04c0*/  ULOP3.LUT UR4, UR4, 0x1, URZ, 0xc0, !UPT ;  /* 0x0000000104047892 */ /* 0x000fc8000f8ec0ff */
[----:B------:R-:W-:-:S11]  /*04d0*/  UISETP.NE.U32.AND UP2, UPT, UR4, 0x1, UPT ;  /* 0x000000010400788c */ /* 0x000fd6000bf45070 */
.L_x_8:
[----:B-12---:R-:W1:Y:S01]  /*04e0*/  SHFL.IDX PT, R2, R103, RZ, 0x1f ;  /* 0x00001fff67027589 */ /* 0x006e6200000e0000 */
[----:B------:R-:W-:-:S04]  /*04f0*/  UISETP.NE.AND UP1, UPT, UR8, 0x2, UPT ;  /* 0x000000020800788c */ /* 0x000fc8000bf25270 */
[----:B------:R-:W-:Y:S01]  /*0500*/  USEL UR6, URZ, 0x1, UP1 ;  /* 0x00000001ff067887 */ /* 0x000fe20008800000 */
[----:B-1----:R-:W-:-:S13]  /*0510*/  ISETP.NE.AND P0, PT, R2, RZ, PT ;  /* 0x000000ff0200720c */ /* 0x002fda0003f05270 */
[----:B------:R-:W-:Y:S05]  /*0520*/  @P0 BRA `(.L_x_9) ;  /* 0x0000000000940947 */ /* 0x000fea0003800000 */
[----:B------:R-:W-:Y:S01]  /*0530*/  ELECT P0, URZ, PT ;  /* 0x0000000000ff782f */ /* 0x000fe20003800000 */
[----:B------:R-:W-:-:S12]  /*0540*/  BSSY.RECONVERGENT B0, `(.L_x_9) ;  /* 0x0000023000007945 */ /* 0x000fd80003800200 */
[----:B------:R-:W-:Y:S05]  /*0550*/  @!P0 BRA `(.L_x_10) ;  /* 0x0000000000848947 */ /* 0x000fea0003800000 */
[----:B------:R-:W1:Y:S01]  /*0560*/  S2UR UR5, SR_CgaCtaId ;  /* 0x00000000000579c3 */ /* 0x000e620000008800 */
[----:B------:R-:W-:Y:S01]  /*0570*/  UMOV UR7, 0x400 ;  /* 0x0000040000077882 */ /* 0x000fe20000000000 */
[----:B------:R-:W-:Y:S02]  /*0580*/  UMOV UR4, 0x1 ;  /* 0x0000000100047882 */ /* 0x000fe40000000000 */
[----:B------:R-:W-:-:S04]  /*0590*/  UIADD3 UR10, UPT, UPT, -UR4, 0x100000, URZ ;  /* 0x00100000040a7890 */ /* 0x000fc8000fffe1ff */
[----:B------:R-:W-:Y:S02]  /*05a0*/  USHF.L.U32 UR11, UR10, 0xb, URZ ;  /* 0x0000000b0a0b7899 */ /* 0x000fe400080006ff */
[----:B------:R-:W-:Y:S02]  /*05b0*/  USHF.L.U32 UR10, UR10, 0x1, URZ ;  /* 0x000000010a0a7899 */ /* 0x000fe400080006ff */
[----:B-1----:R-:W-:Y:S01]  /*05c0*/  ULEA UR5, UR5, UR7, 0x18 ;  /* 0x0000000705057291 */ /* 0x002fe2000f8ec0ff */
[----:B------:R-:W1:Y:S11]  /*05d0*/  FENCE.VIEW.ASYNC.S ;  /* 0x00000000000073c6 */ /* 0x000e760000000000 */
[----:B-1----:R1:W2:Y:S01]  /*05e0*/  SYNCS.EXCH.64 URZ, [UR5], UR10 ;  /* 0x0000000a05ff75b2 */ /* 0x0022a20008000100 */
[----:B------:R1:W3:Y:S01]  /*05f0*/  SYNCS.EXCH.64 URZ, [UR5+0x60], UR10 ;  /* 0x0000600a05ff75b2 */ /* 0x0002e20008000100 */
[----:B------:R1:W4:Y:S01]  /*0600*/  SYNCS.EXCH.64 URZ, [UR5+0x8], UR10 ;  /* 0x0000080a05ff75b2 */ /* 0x0003220008000100 */
[----:B------:R1:W1:Y:S01]  /*0610*/  SYNCS.EXCH.64 URZ, [UR5+0x68], UR10 ;  /* 0x0000680a05ff75b2 */ /* 0x0002620008000100 */
        /* <DEDUP_REMOVED lines=20> */
[----:B--2---:R-:W-:Y:S01]  /*0760*/  NOP ;  /* 0x0000000000007918 */ /* 0x004fe20000000000 */
.L_x_10:
[----:B-1----:R-:W-:Y:S05]  /*0770*/  BSYNC.RECONVERGENT B0 ;  /* 0x0000000000007941 */ /* 0x002fea0003800200 */
.L_x_9:
[----:B------:R-:W1:Y:S01]  /*0780*/  SHFL.IDX PT, R2, R103, RZ, 0x1f ;  /* 0x00001fff67027589 */ /* 0x000e6200000e0000 */
[----:B------:R-:W-:Y:S01]  /*0790*/  NOP ;  /* 0x0000000000007918 */ /* 0x000fe20000000000 */
[----:B-1----:R-:W-:-:S13]  /*07a0*/  ISETP.NE.AND P0, PT, R2, 0x1, PT ;  /* 0x000000010200780c */ /* 0x002fda0003f05270 */
[----:B------:R-:W-:Y:S05]  /*07b0*/  @P0 BRA `(.L_x_11) ;  /* 0x0000000000580947 */ /* 0x000fea0003800000 */
[----:B------:R-:W1:Y:S01]  /*07c0*/  S2UR UR7, SR_CgaCtaId ;  /* 0x00000000000779c3 */ /* 0x000e620000008800 */
[----:B------:R-:W-:Y:S01]  /*07d0*/  UMOV UR9, 0x400 ;  /* 0x0000040000097882 */ /* 0x000fe20000000000 */
[----:B------:R-:W-:Y:S01]  /*07e0*/  UMOV UR5, 0x20 ;  /* 0x0000002000057882 */ /* 0x000fe20000000000 */
[----:B------:R-:W-:Y:S01]  /*07f0*/  UMOV UR4, 0x80 ;  /* 0x0000008000047882 */ /* 0x000fe20000000000 */
[----:B------:R-:W-:-:S04]  /*0800*/  UIADD3 UR10, UPT, UPT, -UR5, 0x100000, URZ ;  /* 0x00100000050a7890 */ /* 0x000fc8000fffe1ff */
[----:B------:R-:W-:Y:S02]  /*0810*/  USHF.L.U32 UR11, UR10, 0xb, URZ ;  /* 0x0000000b0a0b7899 */ /* 0x000fe400080006ff */
[----:B------:R-:W-:Y:S02]  /*0820*/  USHF.L.U32 UR10, UR10, 0x1, URZ ;  /* 0x000000010a0a7899 */ /* 0x000fe400080006ff */
[----:B------:R-:W-:-:S04]  /*0830*/  UIADD3 UR4, UPT, UPT, -UR4, 0x100000, URZ ;  /* 0x0010000004047890 */ /* 0x000fc8000fffe1ff */
[----:B------:R-:W-:Y:S02]  /*0840*/  USHF.L.U32 UR5, UR4, 0xb, URZ ;  /* 0x0000000b04057899 */ /* 0x000fe400080006ff */
[----:B------:R-:W-:Y:S01]  /*0850*/  USHF.L.U32 UR4, UR4, 0x1, URZ ;  /* 0x0000000104047899 */ /* 0x000fe200080006ff */
[----:B------:R-:W-:Y:S01]  /*0860*/  ELECT P0, URZ, PT ;  /* 0x0000000000ff782f */ /* 0x000fe20003800000 */
[----:B-1----:R-:W-:Y:S01]  /*0870*/  ULEA UR7, UR7, UR9, 0x18 ;  /* 0x0000000907077291 */ /* 0x002fe2000f8ec0ff */
[----:B------:R-:W1:Y:S11]  /*0880*/  FENCE.VIEW.ASYNC.S ;  /* 0x00000000000073c6 */ /* 0x000e760000000000 */
[----:B-1----:R1:W2:Y:S01]  /*0890*/  SYNCS.EXCH.64 URZ, [UR7+0xc0], UR10 ;  /* 0x0000c00a07ff75b2 */ /* 0x0022a20008000100 */
[----:B------:R1:W1:Y:S01]  /*08a0*/  SYNCS.EXCH.64 URZ, [UR7+0xe0], UR4 ;  /* 0x0000e00407ff75b2 */ /* 0x0002620008000100 */
[----:B------:R1:W1:Y:S01]  /*08b0*/  SYNCS.EXCH.64 URZ, [UR7+0xc8], UR10 ;  /* 0x0000c80a07ff75b2 */ /* 0x0002620008000100 */
[----:B------:R1:W1:Y:S01]  /*08c0*/  SYNCS.EXCH.64 URZ, [UR7+0xe8], UR4 ;  /* 0x0000e80407ff75b2 */ /* 0x0002620008000100 */
[----:B------:R1:W1:Y:S01]  /*08d0*/  SYNCS.EXCH.64 URZ, [UR7+0xd0], UR10 ;  /* 0x0000d00a07ff75b2 */ /* 0x0002620008000100 */
[----:B------:R1:W1:Y:S01]  /*08e0*/  SYNCS.EXCH.64 URZ, [UR7+0xf0], UR4 ;  /* 0x0000f00407ff75b2 */ /* 0x0002620008000100 */
[----:B------:R1:W1:Y:S01]  /*08f0*/  SYNCS.EXCH.64 URZ, [UR7+0xd8], UR10 ;  /* 0x0000d80a07ff75b2 */ /* 0x0002620008000100 */
[----:B------:R1:W1:Y:S01]  /*0900*/  SYNCS.EXCH.64 URZ, [UR7+0xf8], UR4 ;  /* 0x0000f80407ff75b2 */ /* 0x0002620008000100 */
[----:B------:R-:W-:Y:S01]  /*0910*/  NOP ;  /* 0x0000000000007918 */ /* 0x000fe20000000000 */
.L_x_11:
[----:B------:R-:W3:Y:S01]  /*0920*/  SHFL.IDX PT, R2, R103, RZ, 0x1f ;  /* 0x00001fff67027589 */ /* 0x000ee200000e0000 */
[----:B------:R-:W-:Y:S01]  /*0930*/  NOP ;  /* 0x0000000000007918 */ /* 0x000fe20000000000 */
[----:B---3--:R-:W-:-:S13]  /*0940*/  ISETP.NE.AND P0, PT, R2, 0x3, PT ;  /* 0x000000030200780c */ /* 0x008fda0003f05270 */
[----:B------:R-:W-:Y:S05]  /*0950*/  @P0 BRA `(.L_x_12) ;  /* 0x0000000000300947 */ /* 0x000fea0003800000 */
[----:B-1----:R-:W1:Y:S01]  /*0960*/  S2UR UR5, SR_CgaCtaId ;  /* 0x00000000000579c3 */ /* 0x002e620000008800 */
[----:B------:R-:W-:Y:S01]  /*0970*/  UMOV UR7, 0x400 ;  /* 0x0000040000077882 */ /* 0x000fe20000000000 */
[----:B------:R-:W-:Y:S01]  /*0980*/  UMOV UR4, 0x20 ;  /* 0x0000002000047882 */ /* 0x000fe20000000000 */
[----:B------:R-:W-:Y:S01]  /*0990*/  ELECT P0, URZ, PT ;  /* 0x0000000000ff782f */ /* 0x000fe20003800000 */
[----:B------:R-:W-:-:S04]  /*09a0*/  UIADD3 UR10, UPT, UPT, -UR4, 0x100000, URZ ;  /* 0x00100000040a7890 */ /* 0x000fc8000fffe1ff */
[----:B------:R-:W-:Y:S02]  /*09b0*/  USHF.L.U32 UR11, UR10, 0xb, URZ ;  /* 0x0000000b0a0b7899 */ /* 0x000fe400080006ff */
[----:B------:R-:W-:Y:S02]  /*09c0*/  USHF.L.U32 UR10, UR10, 0x1, URZ ;  /* 0x000000010a0a7899 */ /* 0x000fe400080006ff */
[----:B-1----:R-:W-:Y:S01]  /*09d0*/  ULEA UR5, UR5, UR7, 0x18 ;  /* 0x0000000705057291 */ /* 0x002fe2000f8ec0ff */
[----:B------:R-:W1:Y:S11]  /*09e0*/  FENCE.VIEW.ASYNC.S ;  /* 0x00000000000073c6 */ /* 0x000e760000000000 */
[----:B-1----:R3:W1:Y:S01]  /*09f0*/  SYNCS.EXCH.64 URZ, [UR5+0x100], UR10 ;  /* 0x0001000a05ff75b2 */ /* 0x0026620008000100 */
[----:B------:R3:W1:Y:S02]  /*0a00*/  SYNCS.EXCH.64 URZ, [UR5+0x108], UR10 ;  /* 0x0001080a05ff75b2 */ /* 0x0006640008000100 */
[----:B---3--:R-:W-:Y:S01]  /*0a10*/  NOP ;  /* 0x0000000000007918 */ /* 0x008fe20000000000 */
.L_x_12:
[----:B------:R-:W3:Y:S01]  /*0a20*/  SHFL.IDX PT, R2, R103, RZ, 0x1f ;  /* 0x00001fff67027589 */ /* 0x000ee200000e0000 */
[----:B------:R-:W-:Y:S01]  /*0a30*/  NOP ;  /* 0x0000000000007918 */ /* 0x000fe20000000000 */
[----:B---3--:R-:W-:-:S13]  /*0a40*/  ISETP.NE.AND P0, PT, R2, 0x4, PT ;  /* 0x000000040200780c */ /* 0x008fda0003f05270 */
[----:B------:R-:W-:Y:S05]  /*0a50*/  @P0 BRA `(.L_x_13) ;  /* 0x0000000000440947 */ /* 0x000fea0003800000 */
[----:B-1----:R-:W1:Y:S01]  /*0a60*/  S2UR UR5, SR_CgaCtaId ;  /* 0x00000000000579c3 */ /* 0x002e620000008800 */
[----:B------:R-:W-:Y:S01]  /*0a70*/  UMOV UR9, 0x100 ;  /* 0x0000010000097882 */ /* 0x000fe20000000000 */
[----:B------:R-:W-:Y:S01]  /*0a80*/  UMOV UR7, 0x400 ;  /* 0x0000040000077882 */ /* 0x000fe20000000000 */
[----:B------:R-:W-:Y:S01]  /*0a90*/  USEL UR9, UR9, 0xe0, UP2 ;  /* 0x000000e009097887 */ /* 0x000fe20009000000 */
[----:B------:R-:W-:Y:S01]  /*0aa0*/  UMOV UR4, 0x1 ;  /* 0x0000000100047882 */ /* 0x000fe20000000000 */
[----:B------:R-:W-:Y:S01]  /*0ab0*/  ELECT P0, URZ, PT ;  /* 0x0000000000ff782f */ /* 0x000fe20003800000 */
[----:B------:R-:W-:-:S04]  /*0ac0*/  UIADD3 UR10, UPT, UPT, -UR4, 0x100000, URZ ;  /* 0x00100000040a7890 */ /* 0x000fc8000fffe1ff */
[----:B------:R-:W-:Y:S02]  /*0ad0*/  USHF.L.U32 UR11, UR10, 0xb, URZ ;  /* 0x0000000b0a0b7899 */ /* 0x000fe400080006ff */
[----:B------:R-:W-:Y:S02]  /*0ae0*/  USHF.L.U32 UR10, UR10, 0x1, URZ ;  /* 0x000000010a0a7899 */ /* 0x000fe400080006ff */
        /* <DEDUP_REMOVED lines=8> */
.L_x_13:
[----:B------:R-:W3:Y:S01]  /*0b70*/  SHFL.IDX PT, R2, R103, RZ, 0x1f ;  /* 0x00001fff67027589 */ /* 0x000ee200000e0000 */
[----:B------:R-:W-:Y:S01]  /*0b80*/  NOP ;  /* 0x0000000000007918 */ /* 0x000fe20000000000 */
[----:B---3--:R-:W-:-:S13]  /*0b90*/  ISETP.NE.AND P0, PT, R2, 0x5, PT ;  /* 0x000000050200780c */ /* 0x008fda0003f05270 */
[----:B------:R-:W-:Y:S05]  /*0ba0*/  @P0 BRA `(.L_x_14) ;  /* 0x0000000000480947 */ /* 0x000fea0003800000 */
[----:B-1----:R-:W1:Y:S01]  /*0bb0*/  S2UR UR7, SR_CgaCtaId ;  /* 0x00000000000779c3 */ /* 0x002e620000008800 */
        /* <DEDUP_REMOVED lines=12> */
[----:B-1----:R3:W1:Y:S01]  /*0c80*/  SYNCS.EXCH.64 URZ, [UR7+0x120], UR10 ;  /* 0x0001200a07ff75b2 */ /* 0x0026620008000100 */
[----:B------:R3:W1:Y:S01]  /*0c90*/  SYNCS.EXCH.64 URZ, [UR7+0x130], UR4 ;  /* 0x0001300407ff75b2 */ /* 0x0006620008000100 */
[----:B------:R3:W1:Y:S01]  /*0ca0*/  SYNCS.EXCH.64 URZ, [UR7+0x128], UR10 ;  /* 0x0001280a07ff75b2 */ /* 0x0006620008000100 */
[----:B------:R3:W1:Y:S02]  /*0cb0*/  SYNCS.EXCH.64 URZ, [UR7+0x138], UR4 ;  /* 0x0001380407ff75b2 */ /* 0x0006640008000100 */
[----:B---3--:R-:W-:Y:S01]  /*0cc0*/  NOP ;  /* 0x0000000000007918 */ /* 0x008fe20000000000 */
.L_x_14:
[----:B-1----:R-:W1:Y:S01]  /*0cd0*/  S2UR UR5, SR_CTAID.X ;  /* 0x00000000000579c3 */ /* 0x002e620000002500 */
[----:B------:R-:W-:-:S05]  /*0ce0*/  CS2R.32 R91, SR_CgaSize ;  /* 0x00000000005b7805 */ /* 0x000fca0000008a00 */
[----:B------:R-:W-:-:S05]  /*0cf0*/  IMAD R91, R91, -0xa0, RZ ;  /* 0xffffff605b5b7824 */ /* 0x000fca00078e02ff */
[----:B------:R-:W-:-:S14]  /*0d00*/  R2UR UR9, R91 ;  /* 0x000000005b0972ca */ /* 0x000fdc00000e0000 */
[----:B------:R-:W3:Y:S01]  /*0d10*/  LDCU UR9, c[0x0][UR9+0x2b0] ;  /* 0x00005600090977ac */ /* 0x000ee20008000800 */
[----:B------:R-:W-:Y:S01]  /*0d20*/  NOP ;  /* 0x0000000000007918 */ /* 0x000fe20000000000 */
[----:B------:R-:W-:-:S05]  /*0d30*/  CS2R.32 R91, SR_CgaSize ;  /* 0x00000000005b7805 */ /* 0x000fca0000008a00 */
[----:B------:R-:W-:-:S05]  /*0d40*/  IMAD R91, R91, -0xa0, RZ ;  /* 0xffffff605b5b7824 */ /* 0x000fca00078e02ff */
[----:B------:R-:W-:-:S14]  /*0d50*/  R2UR UR7, R91 ;  /* 0x000000005b0772ca */ /* 0x000fdc00000e0000 */
[----:B------:R-:W2:Y:S01]  /*0d60*/  LDCU UR7, c[0x0][UR7+0x2b4] ;  /* 0x00005680070777ac */ /* 0x000ea20008000800 */
[----:B------:R-:W4:Y:S08]  /*0d70*/  S2UR UR4, SR_CTAID.Y ;  /* 0x00000000000479c3 */ /* 0x000f300000002600 */
[----:B------:R-:W2:Y:S01]  /*0d80*/  LDC R10, c[0x0][0xb24] ;  /* 0x0002c900ff0a7b82 */ /* 0x000ea20000000800 */
[----:B-1----:R-:W-:-:S02]  /*0d90*/  I2FP.F32.U32 R91, UR5 ;  /* 0x00000005005b7c45 */ /* 0x002fc40008201000 */
[----:B------:R-:W-:-:S05]  /*0da0*/  CS2R.32 R3, SR_CgaSize ;  /* 0x0000000000037805 */ /* 0x000fca0000008a00 */
[----:B------:R-:W-:-:S06]  /*0db0*/  IMAD R3, R3, -0xa0, RZ ;  /* 0xffffff6003037824 */ /* 0x000fcc00078e02ff */
[----:B------:R-:W1:Y:S01]  /*0dc0*/  LDC R3, c[0x0][R3+0x2a0] ;  /* 0x0000a80003037b82 */ /* 0x000e620000000800 */
[----:B------:R-:W-:Y:S01]  /*0dd0*/  MOV R17, UR5 ;  /* 0x0000000500117c02 */ /* 0x000fe20008000f00 */
[----:B---3--:R-:W-:Y:S01]  /*0de0*/  FMUL R91, R91, UR9 ;  /* 0x000000095b5b7c20 */ /* 0x008fe20008400000 */
[----:B----4-:R-:W-:Y:S02]  /*0df0*/  I2FP.F32.U32 R90, UR4 ;  /* 0x00000004005a7c45 */ /* 0x010fe40008201000 */
[----:B------:R-:W-:-:S05]  /*0e00*/  CS2R.32 R2, SR_CgaSize ;  /* 0x0000000000027805 */ /* 0x000fca0000008a00 */
[----:B------:R-:W-:-:S06]  /*0e10*/  IMAD R2, R2, -0xa0, RZ ;  /* 0xffffff6002027824 */ /* 0x000fcc00078e02ff */
[----:B------:R-:W3:Y:S01]  /*0e20*/  LDC R2, c[0x0][R2+0x2a4] ;  /* 0x0000a90002027b82 */ /* 0x000ee20000000800 */
[----:B------:R-:W-:Y:S01]  /*0e30*/  MOV R14, UR4 ;  /* 0x00000004000e7c02 */ /* 0x000fe20008000f00 */
[----:B------:R-:W4:Y:S01]  /*0e40*/  F2I.U32.TRUNC.NTZ R91, R91 ;  /* 0x0000005b005b7305 */ /* 0x000f22000020f000 */
[----:B--2---:R-:W-:-:S05]  /*0e50*/  FMUL R90, R90, UR7 ;  /* 0x000000075a5a7c20 */ /* 0x004fca0008400000 */
[----:B------:R-:W-:Y:S01]  /*0e60*/  BAR.SYNC.DEFER_BLOCKING 0x0 ;  /* 0x0000000000007b1d */ /* 0x000fe20000010000 */
[----:B------:R-:W-:-:S05]  /*0e70*/  ISETP.GE.AND P0, PT, R10, 0x1, PT ;  /* 0x000000010a00780c */ /* 0x000fca0003f06270 */
[----:B------:R-:W2:Y:S02]  /*0e80*/  F2I.U32.TRUNC.NTZ R90, R90 ;  /* 0x0000005a005a7305 */ /* 0x000ea4000020f000 */
[----:B------:R-:W3:Y:S01]  /*0e90*/  S2UR UR57, SR_CTAID.Z ;  /* 0x00000000003979c3 */ /* 0x000ee20000002700 */
[----:B----4-:R-:W-:-:S05]  /*0ea0*/  IADD3 R91, PT, PT, -R91, RZ, RZ ;  /* 0x000000ff5b5b7210 */ /* 0x010fca0007ffe1ff */
[----:B-1----:R-:W-:Y:S01]  /*0eb0*/  IMAD R91, R3, R91, UR5 ;  /* 0x00000005035b7e24 */ /* 0x002fe2000f8e025b */
[----:B--2---:R-:W-:-:S05]  /*0ec0*/  IADD3 R90, PT, PT, -R90, RZ, RZ ;  /* 0x000000ff5a5a7210 */ /* 0x004fca0007ffe1ff */
[----:B---3--:R-:W-:Y:S01]  /*0ed0*/  IMAD R90, R2, R90, UR4 ;  /* 0x00000004025a7e24 */ /* 0x008fe2000f8e025a */
[----:B------:R-:W-:Y:S06]  /*0ee0*/  @!P0 BRA `(.L_x_15) ;  /* 0x0000000000b88947 */ /* 0x000fec0003800000 */
[----:B------:R-:W1:Y:S01]  /*0ef0*/  LDC.64 R4, c[0x0][0xb18] ;  /* 0x0002c600ff047b82 */ /* 0x000e620000000a00 */
[----:B------:R-:W-:-:S07]  /*0f00*/  ISETP.NE.AND P0, PT, R10, 0x1, PT ;  /* 0x000000010a00780c */ /* 0x000fce0003f05270 */
[----:B------:R-:W2:Y:S08]  /*0f10*/  LDC R9, c[0x0][0xb0c] ;  /* 0x0002c300ff097b82 */ /* 0x000eb00000000800 */
[----:B------:R-:W3:Y:S08]  /*0f20*/  LDC R12, c[0x0][0x370] ;  /* 0x0000dc00ff0c7b82 */ /* 0x000ef00000000800 */
[----:B------:R-:W4:Y:S01]  /*0f30*/  LDC R11, c[0x0][0x374] ;  /* 0x0000dd00ff0b7b82 */ /* 0x000f220000000800 */
[----:B-1----:R-:W-:-:S07]  /*0f40*/  ISETP.NE.AND P1, PT, R4, 0x1, PT ;  /* 0x000000010400780c */ /* 0x002fce0003f25270 */
[----:B------:R-:W3:Y:S01]  /*0f50*/  LDC.64 R6, c[0x0][0xb10] ;  /* 0x0002c400ff067b82 */ /* 0x000ee20000000a00 */
[----:B--2---:R-:W-:-:S07]  /*0f60*/  ISETP.NE.AND P2, PT, R9, 0x1, PT ;  /* 0x000000010900780c */ /* 0x004fce0003f45270 */
[----:B------:R-:W1:Y:S08]  /*0f70*/  LDC R8, c[0x0][0xb20] ;  /* 0x0002c800ff087b82 */ /* 0x000e700000000800 */
[----:B------:R-:W2:Y:S01]  /*0f80*/  LDC.64 R2, c[0x0][0xb28] ;  /* 0x0002ca00ff027b82 */ /* 0x000ea20000000a00 */
[----:B----4-:R-:W-:-:S04]  /*0f90*/  IMAD.HI.U32 R13, R11, R5, RZ ;  /* 0x000000050b0d7227 */ /* 0x010fc800078e00ff */
[----:B------:R-:W-:-:S04]  /*0fa0*/  IMAD.HI.U32 R5, R14, R5, RZ ;  /* 0x000000050e057227 */ /* 0x000fc800078e00ff */
[----:B---3--:R-:W-:-:S05]  /*0fb0*/  IMAD.HI.U32 R15, R12, R6, RZ ;  /* 0x000000060c0f7227 */ /* 0x008fca00078e00ff */
[-C--:B------:R-:W-:Y:S01]  /*0fc0*/  @P2 SHF.R.U32.HI R12, RZ, R7.reuse, R15 ;  /* 0x00000007ff0c2219 */ /* 0x080fe2000001160f */
[----:B------:R-:W-:Y:S01]  /*0fd0*/  IMAD.HI.U32 R15, R17, R6, RZ ;  /* 0x00000006110f7227 */ /* 0x000fe200078e00ff */
[-C--:B-1----:R-:W-:Y:S02]  /*0fe0*/  @P1 SHF.R.U32.HI R11, RZ, R8.reuse, R13 ;  /* 0x00000008ff0b1219 */ /* 0x082fe4000001160d */
[----:B------:R-:W-:Y:S02]  /*0ff0*/  SHF.R.U32.HI R5, RZ, R8, R5 ;  /* 0x00000008ff057219 */ /* 0x000fe40000011605 */
[----:B------:R-:W-:Y:S02]  /*1000*/  SHF.R.U32.HI R15, RZ, R7, R15 ;  /* 0x00000007ff0f7219 */ /* 0x000fe4000001160f */
[----:B------:R-:W-:Y:S01]  /*1010*/  SEL R5, R14, R5, !P1 ;  /* 0x000000050e057207 */ /* 0x000fe20004800000 */
[----:B--2---:R-:W-:Y:S01]  /*1020*/  IMAD.HI.U32 R13, R11, R2, RZ ;  /* 0x000000020b0d7227 */ /* 0x004fe200078e00ff */
[----:B------:R-:W-:-:S03]  /*1030*/  SEL R15, R17, R15, !P2 ;  /* 0x0000000f110f7207 */ /* 0x000fc60005000000 */
[----:B------:R-:W-:Y:S01]  /*1040*/  IMAD.HI.U32 R6, R12, R2, RZ ;  /* 0x000000020c067227 */ /* 0x000fe200078e00ff */
[----:B------:R-:W-:-:S04]  /*1050*/  @P0 SHF.R.U32.HI R11, RZ, R3, R13 ;  /* 0x00000003ff0b0219 */ /* 0x000fc8000001160d */
[----:B------:R-:W-:Y:S01]  /*1060*/  @P0 SHF.R.U32.HI R12, RZ, R3, R6 ;  /* 0x00000003ff0c0219 */ /* 0x000fe20000011606 */
[----:B------:R-:W-:-:S04]  /*1070*/  IMAD R11, R11, R10, RZ ;  /* 0x0000000a0b0b7224 */ /* 0x000fc800078e02ff */
[----:B------:R-:W-:Y:S01]  /*1080*/  IMAD R6, R12, R10, RZ ;  /* 0x0000000a0c067224 */ /* 0x000fe200078e02ff */
[----:B------:R-:W-:-:S04]  /*1090*/  ISETP.GE.AND P1, PT, R5, R11, PT ;  /* 0x0000000b0500720c */ /* 0x000fc80003f26270 */
[----:B------:R-:W-:Y:S01]  /*10a0*/  ISETP.GE.OR P1, PT, R15, R6, P1 ;  /* 0x000000060f00720c */ /* 0x000fe20000f26670 */
[----:B------:R-:W-:-:S05]  /*10b0*/  IMAD.HI.U32 R6, R5, R2, RZ ;  /* 0x0000000205067227 */ /* 0x000fca00078e00ff */
[----:B------:R-:W-:-:S04]  /*10c0*/  SHF.R.U32.HI R6, RZ, R3, R6 ;  /* 0x00000003ff067219 */ /* 0x000fc80000011606 */
[----:B------:R-:W-:-:S03]  /*10d0*/  SEL R6, R5, R6, !P0 ;  /* 0x0000000605067207 */ /* 0x000fc60004000000 */
[----:B------:R-:W-:Y:S01]  /*10e0*/  @!P1 IMAD.HI.U32 R7, R15, R2, RZ ;  /* 0x000000020f079227 */ /* 0x000fe200078e00ff */
[----:B------:R-:W-:-:S04]  /*10f0*/  IADD3 R2, PT, PT, -R6, RZ, RZ ;  /* 0x000000ff06027210 */ /* 0x000fc80007ffe1ff */
[----:B------:R-:W-:Y:S01]  /*1100*/  @!P1 SHF.R.U32.HI R3, RZ, R3, R7 ;  /* 0x00000003ff039219 */ /* 0x000fe20000011607 */
[----:B------:R-:W-:Y:S01]  /*1110*/  IMAD R2, R10, R2, R5 ;  /* 0x000000020a027224 */ /* 0x000fe200078e0205 */
[----:B------:R-:W-:Y:S02]  /*1120*/  IADD3 R7, PT, PT, -R5, RZ, RZ ;  /* 0x000000ff05077210 */ /* 0x000fe40007ffe1ff */
[----:B------:R-:W-:-:S03]  /*1130*/  @!P1 SEL R3, R15, R3, !P0 ;  /* 0x000000030f039207 */ /* 0x000fc60004000000 */
[----:B------:R-:W-:Y:S02]  /*1140*/  IMAD R7, R4, R7, R14 ;  /* 0x0000000704077224 */ /* 0x000fe400078e020e */
[--C-:B------:R-:W-:Y:S02]  /*1150*/  @!P1 IMAD.IADD R6, R6, 0x1, -R3.reuse ;  /* 0x0000000106069824 */ /* 0x100fe400078e0a03 */
[----:B------:R-:W-:Y:S01]  /*1160*/  @!P1 IMAD R3, R2, R12, R3 ;  /* 0x0000000c02039224 */ /* 0x000fe200078e0203 */
[----:B------:R-:W-:Y:S01]  /*1170*/  IADD3 R2, PT, PT, -R15, RZ, RZ ;  /* 0x000000ff0f027210 */ /* 0x000fe20007ffe1ff */
[----:B------:R-:W-:Y:S02]  /*1180*/  @!P1 IMAD R5, R6, R10, R15 ;  /* 0x0000000a06059224 */ /* 0x000fe400078e020f */
[----:B------:R-:W-:Y:S02]  /*1190*/  @!P1 IMAD.MOV.U32 R15, RZ, RZ, R3 ;  /* 0x000000ffff0f9224 */ /* 0x000fe400078e0003 */
[----:B------:R-:W-:-:S02]  /*11a0*/  IMAD R2, R9, R2, R17 ;  /* 0x0000000209027224 */ /* 0x000fc400078e0211 */
[----:B------:R-:W-:Y:S02]  /*11b0*/  IMAD R14, R5, R4, R7 ;  /* 0x00000004050e7224 */ /* 0x000fe400078e0207 */
[----:B------:R-:W-:Y:S02]  /*11c0*/  IMAD R17, R15, R9, R2 ;  /* 0x000000090f117224 */ /* 0x000fe400078e0202 */
.L_x_15:
[----:B------:R-:W1:Y:S01]  /*11d0*/  LDCU UR4, c[0x0][0xb30] ;  /* 0x00016600ff0477ac */ /* 0x000e620008000800 */
[----:B------:R-:W2:Y:S08]  /*11e0*/  S2UR UR45, SR_CgaCtaId ;  /* 0x00000000002d79c3 */ /* 0x000eb00000008800 */
[----:B------:R-:W3:Y:S01]  /*11f0*/  LDC R40, c[0x0][0xb24] ;  /* 0x0002c900ff287b82 */ /* 0x000ee20000000800 */
[----:B-1----:R-:W-:-:S09]  /*1200*/  UISETP.NE.AND UP1, UPT, UR4, 0x1, UPT ;  /* 0x000000010400788c */ /* 0x002fd2000bf25270 */
[----:B--2---:R-:W-:Y:S05]  /*1210*/  BRA.U UP1, `(.L_x_16) ;  /* 0x0000000101407547 */ /* 0x004fea000b800000 */
[----:B------:R-:W1:Y:S08]  /*1220*/  LDC.64 R4, c[0x0][0xb10] ;  /* 0x0002c400ff047b82 */ /* 0x000e700000000a00 */
[----:B------:R-:W2:Y:S08]  /*1230*/  LDC.64 R2, c[0x0][0xb18] ;  /* 0x0002c600ff027b82 */ /* 0x000eb00000000a00 */
[----:B------:R-:W4:Y:S08]  /*1240*/  LDC R6, c[0x0][0xb20] ;  /* 0x0002c800ff067b82 */ /* 0x000f300000000800 */
[----:B------:R-:W3:Y:S01]  /*1250*/  LDC R7, c[0x0][0xb0c] ;  /* 0x0002c300ff077b82 */ /* 0x000ee20000000800 */
[----:B-1----:R-:W-:-:S05]  /*1260*/  IMAD.HI.U32 R4, R17, R4, RZ ;  /* 0x0000000411047227 */ /* 0x002fca00078e00ff */
[----:B------:R-:W-:Y:S01]  /*1270*/  SHF.R.U32.HI R4, RZ, R5, R4 ;  /* 0x00000005ff047219 */ /* 0x000fe20000011604 */
[----:B--2---:R-:W-:Y:S01]  /*1280*/  IMAD.HI.U32 R3, R14, R3, RZ ;  /* 0x000000030e037227 */ /* 0x004fe200078e00ff */
[----:B------:R-:W-:-:S04]  /*1290*/  ISETP.NE.AND P0, PT, R2, 0x1, PT ;  /* 0x000000010200780c */ /* 0x000fc80003f05270 */
[----:B----4-:R-:W-:-:S04]  /*12a0*/  SHF.R.U32.HI R3, RZ, R6, R3 ;  /* 0x00000006ff037219 */ /* 0x010fc80000011603 */
[----:B------:R-:W-:Y:S02]  /*12b0*/  SEL R3, R14, R3, !P0 ;  /* 0x000000030e037207 */ /* 0x000fe40004000000 */
[----:B---3--:R-:W-:-:S04]  /*12c0*/  ISETP.NE.AND P1, PT, R7, 0x1, PT ;  /* 0x000000010700780c */ /* 0x008fc80003f25270 */
[----:B------:R-:W-:-:S05]  /*12d0*/  SEL R4, R17, R4, !P1 ;  /* 0x0000000411047207 */ /* 0x000fca0004800000 */
[----:B------:R-:W-:Y:S02]  /*12e0*/  IMAD.IADD R5, R3, 0x1, -R4 ;  /* 0x0000000103057824 */ /* 0x000fe400078e0a04 */
[----:B------:R-:W-:Y:S02]  /*12f0*/  IMAD.IADD R3, R4, 0x1, -R3 ;  /* 0x0000000104037824 */ /* 0x000fe400078e0a03 */
[----:B------:R-:W-:Y:S02]  /*1300*/  IMAD R17, R5, R7, R17 ;  /* 0x0000000705117224 */ /* 0x000fe400078e0211 */
[----:B------:R-:W-:-:S07]  /*1310*/  IMAD R14, R3, R2, R14 ;  /* 0x00000002030e7224 */ /* 0x000fce00078e020e */
.L_x_16:
[----:B------:R-:W-:Y:S01]  /*1320*/  BAR.SYNC.DEFER_BLOCKING 0x0 ;  /* 0x0000000000007b1d */ /* 0x000fe20000010000 */
[----:B------:R-:W-:Y:S01]  /*1330*/  UISETP.NE.AND UP1, UPT, UR8, 0x2, UPT ;  /* 0x000000020800788c */ /* 0x000fe2000bf25270 */
[----:B------:R-:W-:Y:S02]  /*1340*/  ISETP.NE.OR P5, PT, R0, 0x2, !P5 ;  /* 0x000000020000780c */ /* 0x000fe40006fa5670 */
[----:B------:R-:W-:-:S06]  /*1350*/  LOP3.LUT R2, R101, 0x1f, RZ, 0xc0, !PT ;  /* 0x0000001f65027812 */ /* 0x000fcc00078ec0ff */
[----:B------:R-:W-:Y:S05]  /*1360*/  BRA.U UP1, `(.L_x_17) ;  /* 0x0000001d011c7547 */ /* 0x000fea000b800000 */
[----:B------:R-:W1:Y:S01]  /*1370*/  LDCU UR6, c[0x0][0x388] ;  /* 0x00007100ff0677ac */ /* 0x000e620008000800 */
[----:B------:R-:W2:Y:S01]  /*1380*/  LDC R10, c[0x0][0x370] ;  /* 0x0000dc00ff0a7b82 */ /* 0x000ea20000000800 */
[----:B------:R-:W-:Y:S01]  /*1390*/  PLOP3.LUT P0, PT, PT, PT, UP2, 0x80, 0x8 ;  /* 0x000000000008781c */ /* 0x000fe20003f0f028 */
[----:B------:R-:W-:Y:S01]  /*13a0*/  IMAD.MOV.U32 R13, RZ, RZ, RZ ;  /* 0x000000ffff0d7224 */ /* 0x000fe200078e00ff */
[----:B------:R-:W4:Y:S01]  /*13b0*/  LDCU UR4, c[0x0][0x38c] ;  /* 0x00007180ff0477ac */ /* 0x000f220008000800 */
[----:B------:R-:W-:Y:S02]  /*13c0*/  ISETP.EQ.OR P4, PT, R2, RZ, P5 ;  /* 0x000000ff0200720c */ /* 0x000fe40002f82670 */
[----:B------:R-:W-:Y:S01]  /*13d0*/  PLOP3.LUT P0, PT, P0, PT, PT, 0x8, 0x80 ;  /* 0x000000000080781c */ /* 0x000fe2000070e170 */
[----:B------:R-:W3:Y:S01]  /*13e0*/  LDCU UR41, c[0x0][0x390] ;  /* 0x00007200ff2977ac */ /* 0x000ee20008000800 */
[----:B------:R-:W2:Y:S01]  /*13f0*/  LDC R0, c[0x0][0x374] ;  /* 0x0000dd00ff007b82 */ /* 0x000ea20000000800 */
[----:B------:R-:W2:Y:S01]  /*1400*/  LDCU.64 UR42, c[0x0][0x348] ;  /* 0x00006900ff2a77ac */ /* 0x000ea20008000a00 */
[----:B------:R-:W-:Y:S01]  /*1410*/  UMOV UR39, 0x1 ;  /* 0x0000000100277882 */ /* 0x000fe20000000000 */
[----:B------:R-:W-:Y:S01]  /*1420*/  UMOV UR38, URZ ;  /* 0x000000ff00267c82 */ /* 0x000fe20008000000 */
[----:B-1----:R-:W-:Y:S01]  /*1430*/  UIADD3 UR6, UPT, UPT, UR6, 0x1f, URZ ;  /* 0x0000001f06067890 */ /* 0x002fe2000fffe0ff */
[----:B------:R-:W-:Y:S01]  /*1440*/  UMOV UR28, URZ ;  /* 0x000000ff001c7c82 */ /* 0x000fe20008000000 */
[----:B------:R-:W-:-:S02]  /*1450*/  UMOV UR31, URZ ;  /* 0x000000ff001f7c82 */ /* 0x000fc40008000000 */
[----:B------:R-:W-:-:S04]  /*1460*/  USHF.R.S32.HI UR5, URZ, 0x1f, UR6 ;  /* 0x0000001fff057899 */ /* 0x000fc80008011406 */
[----:B------:R-:W-:-:S04]  /*1470*/  ULEA.HI UR5, UR5, UR6, URZ, 0x5 ;  /* 0x0000000605057291 */ /* 0x000fc8000f8f28ff */
[----:B------:R-:W-:-:S04]  /*1480*/  USHF.R.S32.HI UR5, URZ, 0x5, UR5 ;  /* 0x00000005ff057899 */ /* 0x000fc80008011405 */
[----:B----4-:R-:W-:-:S04]  /*1490*/  UIMAD UR4, UR5, UR4, URZ ;  /* 0x00000004050472a4 */ /* 0x010fc8000f8e02ff */
[----:B---3--:R-:W-:-:S04]  /*14a0*/  UIMAD UR41, UR4, UR41, URZ ;  /* 0x00000029042972a4 */ /* 0x008fc8000f8e02ff */
[----:B------:R-:W-:Y:S02]  /*14b0*/  UISETP.NE.AND UP1, UPT, UR41, URZ, UPT ;  /* 0x000000ff2900728c */ /* 0x000fe4000bf25270 */
[----:B------:R-:W-:-:S04]  /*14c0*/  UISETP.LT.U32.AND UP0, UPT, UR41, 0xc, UPT ;  /* 0x0000000c2900788c */ /* 0x000fc8000bf01070 */
[----:B------:R-:W-:-:S04]  /*14d0*/  USEL UR40, UR41, 0xc, UP0 ;  /* 0x0000000c29287887 */ /* 0x000fc80008000000 */
[----:B------:R-:W-:Y:S02]  /*14e0*/  UIADD3 UR23, UPT, UPT, UR40, -0x1, URZ ;  /* 0xffffffff28177890 */ /* 0x000fe4000fffe0ff */
[----:B------:R-:W-:Y:S02]  /*14f0*/  @!UP1 UIADD3 UR23, UPT, UPT, UR40, URZ, URZ ;  /* 0x000000ff28179290 */ /* 0x000fe4000fffe0ff */
[----:B------:R-:W-:Y:S02]  /*1500*/  UIADD3 UR40, UPT, UPT, UR41, -UR40, URZ ;  /* 0x8000002829287290 */ /* 0x000fe4000fffe0ff */
[----:B--2---:R-:W-:-:S12]  /*1510*/  UIADD3 UR23, UPT, UPT, UR23, 0x1, URZ ;  /* 0x0000000117177890 */ /* 0x004fd8000fffe0ff */
.L_x_33:
[----:B------:R-:W1:Y:S01]  /*1520*/  S2UR UR22, SR_CgaCtaId ;  /* 0x00000000001679c3 */ /* 0x000e620000008800 */
[----:B------:R-:W-:Y:S01]  /*1530*/  UMOV UR4, 0x400 ;  /* 0x0000040000047882 */ /* 0x000fe20000000000 */
[----:B------:R-:W-:Y:S01]  /*1540*/  IMAD.U32 R2, RZ, RZ, UR39 ;  /* 0x00000027ff027e24 */ /* 0x000fe2000f8e00ff */
[----:B------:R-:W-:Y:S01]  /*1550*/  UISETP.NE.AND UP0, UPT, UR41, URZ, UPT ;  /* 0x000000ff2900728c */ /* 0x000fe2000bf05270 */
[----:B------:R-:W-:Y:S01]  /*1560*/  R2UR UR34, R14 ;  /* 0x000000000e2272ca */ /* 0x000fe200000e0000 */
[----:B------:R-:W-:Y:S01]  /*1570*/  IMAD.SHL.U32 R17, R17, 0x80, RZ ;  /* 0x0000008011117824 */ /* 0x000fe200078e00ff */
[----:B------:R-:W-:Y:S01]  /*1580*/  UMOV UR30, URZ ;  /* 0x000000ff001e7c82 */ /* 0x000fe20008000000 */
[----:B------:R-:W-:Y:S01]  /*1590*/  SHF.L.U32 R2, R2, 0x1f, RZ ;  /* 0x0000001f02027819 */ /* 0x000fe200000006ff */
[----:B------:R-:W-:Y:S01]  /*15a0*/  UMOV UR37, URZ ;  /* 0x000000ff00257c82 */ /* 0x000fe20008000000 */
[----:B------:R-:W-:-:S08]  /*15b0*/  UMOV UR36, URZ ;  /* 0x000000ff00247c82 */ /* 0x000fd00008000000 */
[----:B------:R-:W-:Y:S02]  /*15c0*/  USHF.L.U32 UR34, UR34, 0x7, URZ ;  /* 0x0000000722227899 */ /* 0x000fe400080006ff */
[----:B-1----:R-:W-:-:S04]  /*15d0*/  ULEA UR22, UR22, UR4, 0x18 ;  /* 0x0000000416167291 */ /* 0x002fc8000f8ec0ff */
[----:B------:R-:W-:-:S09]  /*15e0*/  ULEA UR4, UR38, UR22, 0x3 ;  /* 0x0000001626047291 */ /* 0x000fd2000f8e18ff */
[----:B----4-:R1:W2:Y:S01]  /*15f0*/  SYNCS.PHASECHK.TRANS64.TRYWAIT P2, [UR4+0x60], R2 ;  /* 0x00006002ff0075a7 */ /* 0x0102a20008041104 */
[----:B---3--:R-:W-:Y:S05]  /*1600*/  BRA.U !UP0, `(.L_x_18) ;  /* 0x0000000508847547 */ /* 0x008fea000b800000 */
[----:B------:R-:W3:Y:S01]  /*1610*/  LDC.64 R8, c[0x0][0x480] ;  /* 0x00012000ff087b82 */ /* 0x000ee20000000a00 */
[----:B------:R-:W4:Y:S01]  /*1620*/  LDCU UR24, c[0x0][0x390] ;  /* 0x00007200ff1877ac */ /* 0x000f220008000800 */
[----:B------:R-:W2:Y:S06]  /*1630*/  LDCU UR25, c[0x0][0x38c] ;  /* 0x00007180ff1977ac */ /* 0x000eac0008000800 */
[----:B------:R-:W4:Y:S01]  /*1640*/  LDC.64 R6, c[0x0][0x488] ;  /* 0x00012200ff067b82 */ /* 0x000f220000000a00 */
[----:B------:R-:W2:Y:S01]  /*1650*/  LDCU.64 UR14, c[0x0][0x4b8] ;  /* 0x00009700ff0e77ac */ /* 0x000ea20008000a00 */
[----:B------:R-:W-:-:S02]  /*1660*/  UIADD3 UR31, UPT, UPT, UR23, UR28, URZ ;  /* 0x0000001c171f7290 */ /* 0x000fc4000fffe0ff */
[----:B------:R-:W-:-:S04]  /*1670*/  UIADD3 UR10, UPT, UPT, UR34, 0x40, URZ ;  /* 0x00000040220a7890 */ /* 0x000fc8000fffe0ff */
[----:B-1----:R-:W1:Y:S01]  /*1680*/  LDC.64 R2, c[0x0][0x490] ;  /* 0x00012400ff027b82 */ /* 0x002e620000000a00 */
[----:B------:R-:W-:Y:S01]  /*1690*/  UMOV UR30, URZ ;  /* 0x000000ff001e7c82 */ /* 0x000fe20008000000 */
[----:B------:R-:W-:Y:S01]  /*16a0*/  UMOV UR26, UR38 ;  /* 0x00000026001a7c82 */ /* 0x000fe20008000000 */
[----:B------:R-:W-:Y:S01]  /*16b0*/  UMOV UR36, URZ ;  /* 0x000000ff00247c82 */ /* 0x000fe20008000000 */
[----:B------:R-:W-:Y:S01]  /*16c0*/  UMOV UR37, URZ ;  /* 0x000000ff00257c82 */ /* 0x000fe20008000000 */
[----:B---3--:R-:W-:Y:S01]  /*16d0*/  IMAD.HI.U32 R9, R17, R9, RZ ;  /* 0x0000000911097227 */ /* 0x008fe200078e00ff */
[----:B------:R-:W-:Y:S02]  /*16e0*/  ISETP.NE.AND P1, PT, R8, 0x1, PT ;  /* 0x000000010800780c */ /* 0x000fe40003f25270 */
[----:B------:R-:W3:Y:S02]  /*16f0*/  LDC.64 R4, c[0x0][0x4b0] ;  /* 0x00012c00ff047b82 */ /* 0x000ee40000000a00 */
[----:B----4-:R-:W-:-:S04]  /*1700*/  SHF.R.U32.HI R6, RZ, R6, R9 ;  /* 0x00000006ff067219 */ /* 0x010fc80000011609 */
[----:B------:R-:W-:Y:S02]  /*1710*/  SEL R6, R17, R6, !P1 ;  /* 0x0000000611067207 */ /* 0x000fe40004800000 */
[----:B------:R-:W-:Y:S02]  /*1720*/  ISETP.NE.AND P1, PT, R7, 0x1, PT ;  /* 0x000000010700780c */ /* 0x000fe40003f25270 */
[C---:B------:R-:W-:Y:S01]  /*1730*/  R2UR UR4, R6.reuse ;  /* 0x00000000060472ca */ /* 0x040fe200000e0000 */
[----:B-1----:R-:W-:-:S04]  /*1740*/  IMAD.HI.U32 R2, R6, R2, RZ ;  /* 0x0000000206027227 */ /* 0x002fc800078e00ff */
[----:B------:R-:W-:Y:S01]  /*1750*/  IMAD.MOV R14, RZ, RZ, -R6 ;  /* 0x000000ffff0e7224 */ /* 0x000fe200078e0a06 */
[----:B------:R-:W-:-:S03]  /*1760*/  SHF.R.U32.HI R2, RZ, R3, R2 ;  /* 0x00000003ff027219 */ /* 0x000fc60000011602 */
[----:B------:R-:W-:Y:S01]  /*1770*/  IMAD R14, R8, R14, R17 ;  /* 0x0000000e080e7224 */ /* 0x000fe200078e0211 */
[----:B------:R-:W-:Y:S01]  /*1780*/  R2UR UR21, R2 ;  /* 0x00000000021572ca */ /* 0x000fe200000e0000 */
[----:B------:R-:W-:Y:S01]  /*1790*/  VOTEU.ANY UP0, P1 ;  /* 0x0000000000ff7886 */ /* 0x000fe20000800100 */
[----:B------:R-:W1:Y:S01]  /*17a0*/  LDC.64 R2, c[0x0][0x4d0] ;  /* 0x00013400ff027b82 */ /* 0x000e620000000a00 */
[----:B---3--:R-:W-:Y:S02]  /*17b0*/  R2UR UR8, R4 ;  /* 0x00000000040872ca */ /* 0x008fe400000e0000 */
[----:B------:R-:W-:Y:S02]  /*17c0*/  R2UR UR9, R14 ;  /* 0x000000000e0972ca */ /* 0x000fe400000e0000 */
[----:B------:R-:W-:-:S06]  /*17d0*/  R2UR UR6, R5 ;  /* 0x00000000050672ca */ /* 0x000fcc00000e0000 */
[----:B------:R-:W-:Y:S01]  /*17e0*/  USEL UR21, UR4, UR21, !UP0 ;  /* 0x0000001504157287 */ /* 0x000fe2000c000000 */
[----:B------:R-:W3:Y:S05]  /*17f0*/  LDCU.64 UR4, c[0x0][0x4d8] ;  /* 0x00009b00ff0477ac */ /* 0x000eea0008000a00 */
[----:B------:R-:W-:-:S04]  /*1800*/  IMAD R9, RZ, RZ, -UR21 ;  /* 0x80000015ff097e24 */ /* 0x000fc8000f8e02ff */
[----:B------:R-:W-:Y:S01]  /*1810*/  IMAD R9, R7, R9, R6 ;  /* 0x0000000907097224 */ /* 0x000fe200078e0206 */
[----:B-1----:R-:W-:-:S04]  /*1820*/  R2UR UR19, R2 ;  /* 0x00000000021372ca */ /* 0x002fc800000e0000 */
[----:B------:R-:W-:Y:S02]  /*1830*/  R2UR UR7, R9 ;  /* 0x00000000090772ca */ /* 0x000fe400000e0000 */
[----:B------:R-:W-:-:S07]  /*1840*/  R2UR UR20, R3 ;  /* 0x00000000031472ca */ /* 0x000fce00000e0000 */
[----:B------:R-:W-:-:S06]  /*1850*/  UIMAD UR19, UR9, UR8, UR19 ;  /* 0x00000008091372a4 */ /* 0x000fcc000f8e0213 */
[----:B--23--:R-:W-:-:S12]  /*1860*/  UIMAD UR20, UR7, UR6, UR20 ;  /* 0x00000006071472a4 */ /* 0x00cfd8000f8e0214 */
.L_x_23:
[----:B--2---:R-:W-:Y:S01]  /*1870*/  @!P5 MOV R3, 0x4000 ;  /* 0x000040000003d802 */ /* 0x004fe20000000f00 */
[----:B------:R-:W-:Y:S01]  /*1880*/  ULEA UR17, UR26, UR22, 0x3 ;  /* 0x000000161a117291 */ /* 0x000fe2000f8e18ff */
[----:B----4-:R-:W-:Y:S11]  /*1890*/  @P2 BRA `(.L_x_19) ;  /* 0x0000000000102947 */ /* 0x010ff60003800000 */
[----:B------:R-:W-:Y:S04]  /*18a0*/  MOV R4, UR39 ;  /* 0x0000002700047c02 */ /* 0x000fe80008000f00 */
[----:B------:R-:W-:Y:S04]  /*18b0*/  SHF.L.U32 R4, R4, 0x1f, RZ ;  /* 0x0000001f04047819 */ /* 0x000fe800000006ff */
[----:B------:R-:W1:Y:S02]  /*18c0*/  SYNCS.PHASECHK.TRANS64.TRYWAIT P1, [UR17+0x60], R4 ;  /* 0x00006004ff0075a7 */ /* 0x000e640008021111 */
[----:B-1----:R-:W-:Y:S05]  /*18d0*/  @!P1 BRA `(.L_x_20) ;  /* 0x0000007c00209947 */ /* 0x002fea0003800000 */
.L_x_19:
[----:B------:R2:W-:Y:S01]  /*18e0*/  @!P5 SYNCS.ARRIVE.TRANS64 RZ, [UR17], R3 ;  /* 0x00000003ffffd9a7 */ /* 0x0005e20008000011 */
[----:B------:R-:W-:Y:S04]  /*18f0*/  BSSY.RECONVERGENT B0, `(.L_x_21) ;  /* 0x0000003000007945 */ /* 0x000fe80003800200 */
[----:B------:R-:W-:Y:S05]  /*1900*/  @P4 BRA `(.L_x_22) ;  /* 0x0000000000044947 */ /* 0x000fea0003800000 */
[----:B------:R-:W-:Y:S05]  /*1910*/  BPT.TRAP 0x1 ;  /* 0x000000040000795c */ /* 0x000fea0000300000 */
.L_x_22:
[----:B------:R-:W-:Y:S05]  /*1920*/  BSYNC.RECONVERGENT B0 ;  /* 0x0000000000007941 */ /* 0x000fea0003800200 */
.L_x_21:
[----:B------:R-:W-:Y:S02]  /*1930*/  UIADD3 UR38, UPT, UPT, UR26, 0x1, URZ ;  /* 0x000000011a267890 */ /* 0x000fe4000fffe0ff */
[----:B------:R-:W-:Y:S02]  /*1940*/  UIMAD UR7, UR36, UR14, UR4 ;  /* 0x0000000e240772a4 */ /* 0x000fe4000f8e0204 */
[----:B------:R-:W-:Y:S02]  /*1950*/  UISETP.NE.AND UP0, UPT, UR38, 0xc, UPT ;  /* 0x0000000c2600788c */ /* 0x000fe4000bf05270 */
[----:B------:R-:W-:Y:S02]  /*1960*/  UIMAD UR6, UR37, UR15, UR5 ;  /* 0x0000000f250672a4 */ /* 0x000fe4000f8e0205 */
[----:B------:R-:W-:Y:S02]  /*1970*/  USEL UR8, URZ, 0x1, UP0 ;  /* 0x00000001ff087887 */ /* 0x000fe40008000000 */
[----:B------:R-:W-:Y:S02]  /*1980*/  USEL UR38, UR38, URZ, UP0 ;  /* 0x000000ff26267287 */ /* 0x000fe40008000000 */
[----:B------:R-:W-:Y:S02]  /*1990*/  ULOP3.LUT UR39, UR39, UR8, URZ, 0x3c, !UPT ;  /* 0x0000000827277292 */ /* 0x000fe4000f8e3cff */
[----:B------:R-:W-:Y:S02]  /*19a0*/  ULEA UR8, UR38, UR22, 0x3 ;  /* 0x0000001626087291 */ /* 0x000fe4000f8e18ff */
[----:B------:R-:W-:Y:S02]  /*19b0*/  UIADD3 UR48, UP1, UPT, UR42, 0x80, URZ ;  /* 0x000000802a307890 */ /* 0x000fe4000ff3e0ff */
[----:B------:R-:W-:Y:S01]  /*19c0*/  UPRMT UR29, UR7, 0x40, UR6 ;  /* 0x00000040071d7896 */ /* 0x000fe20008000006 */
[----:B-1----:R-:W-:Y:S01]  /*19d0*/  MOV R2, UR39 ;  /* 0x0000002700027c02 */ /* 0x002fe20008000f00 */
[----:B------:R-:W-:Y:S02]  /*19e0*/  USHF.L.U32 UR18, UR30, 0x5, URZ ;  /* 0x000000051e127899 */ /* 0x000fe400080006ff */
[----:B------:R-:W-:Y:S01]  /*19f0*/  UIADD3.X UR49, UPT, UPT, URZ, UR43, URZ, UP1, !UPT ;  /* 0x0000002bff317290 */ /* 0x000fe20008ffe4ff */
[----:B------:R-:W-:Y:S01]  /*1a00*/  SHF.L.U32 R2, R2, 0x1f, RZ ;  /* 0x0000001f02027819 */ /* 0x000fe200000006ff */
[----:B------:R-:W-:Y:S02]  /*1a10*/  UPRMT UR50, UR29, 0x5410, URZ ;  /* 0x000054101d327896 */ /* 0x000fe400080000ff */
[----:B------:R-:W-:Y:S01]  /*1a20*/  UIADD3 UR46, UP0, UPT, UR42, 0x180, URZ ;  /* 0x000001802a2e7890 */ /* 0x000fe2000ff1e0ff */
[----:B------:R3:W4:Y:S01]  /*1a30*/  SYNCS.PHASECHK.TRANS64.TRYWAIT P2, [UR8+0x60], R2 ;  /* 0x00006002ff0075a7 */ /* 0x0007220008041108 */
[----:B------:R-:W-:Y:S02]  /*1a40*/  ULEA UR8, UR26, UR22, 0xd ;  /* 0x000000161a087291 */ /* 0x000fe4000f8e68ff */
[----:B------:R-:W-:Y:S02]  /*1a50*/  UIADD3.X UR47, UPT, UPT, URZ, UR43, URZ, UP0, !UPT ;  /* 0x0000002bff2f7290 */ /* 0x000fe400087fe4ff */
[----:B------:R-:W-:Y:S02]  /*1a60*/  UIADD3 UR16, UPT, UPT, UR8, 0x8400, URZ ;  /* 0x0000840008107890 */ /* 0x000fe4000fffe0ff */
[----:B------:R-:W-:Y:S02]  /*1a70*/  UIADD3 UR32, UPT, UPT, UR8, 0x20400, URZ ;  /* 0x0002040008207890 */ /* 0x000fe4000fffe0ff */
[----:B------:R-:W-:Y:S02]  /*1a80*/  UIADD3 UR27, UPT, UPT, UR36, 0x1, URZ ;  /* 0x00000001241b7890 */ /* 0x000fe4000fffe0ff */
[----:B------:R-:W-:Y:S02]  /*1a90*/  UIADD3 UR8, UPT, UPT, UR8, 0x21400, URZ ;  /* 0x0002140008087890 */ /* 0x000fe4000fffe0ff */
[----:B------:R-:W-:Y:S01]  /*1aa0*/  UISETP.NE.AND UP2, UPT, UR27, UR25, UPT ;  /* 0x000000191b00728c */ /* 0x000fe2000bf45270 */
[----:B------:R-:W-:Y:S01]  /*1ab0*/  UTMALDG.4D.IM2COL [UR16], [UR48], UR50 ;  /* 0x00000010300073b4 */ /* 0x000fe20008058032 */
[----:B------:R-:W-:Y:S02]  /*1ac0*/  UIADD3 UR26, UPT, UPT, UR37, 0x1, URZ ;  /* 0x00000001251a7890 */ /* 0x000fe4000fffe0ff */
[----:B------:R-:W-:Y:S02]  /*1ad0*/  UIADD3 UR28, UPT, UPT, UR28, 0x1, URZ ;  /* 0x000000011c1c7890 */ /* 0x000fe4000fffe0ff */
[----:B------:R-:W-:Y:S01]  /*1ae0*/  UIADD3 UR29, UPT, UPT, UR30, 0x1, URZ ;  /* 0x000000011e1d7890 */ /* 0x000fe2000fffe0ff */
[----:B------:R-:W-:Y:S01]  /*1af0*/  UMOV UR44, 0x0 ;  /* 0x00000000002c7882 */ /* 0x000fe20000000000 */
[----:B------:R-:W-:Y:S01]  /*1b00*/  UMOV UR45, 0x10000000 ;  /* 0x10000000002d7882 */ /* 0x000fe20000000000 */
[----:B------:R-:W-:Y:S02]  /*1b10*/  UMOV UR33, UR17 ;  /* 0x0000001100217c82 */ /* 0x000fe40008000000 */
[----:B------:R-:W-:Y:S01]  /*1b20*/  @UP2 UIADD3 UR26, UPT, UPT, UR37, URZ, URZ ;  /* 0x000000ff251a2290 */ /* 0x000fe2000fffe0ff */
[----:B------:R-:W-:Y:S01]  /*1b30*/  UMOV UR35, UR18 ;  /* 0x0000001200237c82 */ /* 0x000fe20008000000 */
[----:B------:R-:W-:Y:S01]  /*1b40*/  UMOV UR12, UR36 ;  /* 0x00000024000c7c82 */ /* 0x000fe20008000000 */
[----:B------:R1:W-:Y:S01]  /*1b50*/  UTMALDG.4D [UR32], [UR46], desc[UR44] ;  /* 0x00002c202e0075b4 */ /* 0x0003e20008019000 */
[----:B------:R-:W-:Y:S01]  /*1b60*/  UISETP.NE.AND UP0, UPT, UR26, UR24, UPT ;  /* 0x000000181a00728c */ /* 0x000fe2000bf05270 */
[----:B------:R-:W-:Y:S01]  /*1b70*/  UMOV UR13, UR37 ;  /* 0x00000025000d7c82 */ /* 0x000fe20008000000 */
[----:B------:R-:W-:Y:S01]  /*1b80*/  UMOV UR9, UR17 ;  /* 0x0000001100097c82 */ /* 0x000fe20008000000 */
[----:B------:R-:W-:Y:S02]  /*1b90*/  UMOV UR11, UR18 ;  /* 0x00000012000b7c82 */ /* 0x000fe40008000000 */
[----:B------:R3:W-:Y:S06]  /*1ba0*/  UTMALDG.4D [UR8], [UR46], desc[UR44] ;  /* 0x00002c082e0075b4 */ /* 0x0007ec0008019000 */
[----:B------:R-:W-:Y:S07]  /*1bb0*/  @UP0 UIADD3 UR29, UPT, UPT, UR30, URZ, URZ ;  /* 0x000000ff1e1d0290 */ /* 0x000fee000fffe0ff */
[----:B------:R-:W-:Y:S01]  /*1bc0*/  UMOV UR30, UR29 ;  /* 0x0000001d001e7c82 */ /* 0x000fe20008000000 */
[----:B-1----:R-:W-:Y:S02]  /*1bd0*/  USEL UR37, UR26, URZ, UP0 ;  /* 0x000000ff1a257287 */ /* 0x002fe40008000000 */
[----:B------:R-:W-:Y:S02]  /*1be0*/  UISETP.NE.AND UP0, UPT, UR28, UR31, UPT ;  /* 0x0000001f1c00728c */ /* 0x000fe4000bf05270 */
[----:B------:R-:W-:Y:S01]  /*1bf0*/  USEL UR36, UR27, URZ, UP2 ;  /* 0x000000ff1b247287 */ /* 0x000fe20009000000 */
[----:B------:R-:W-:Y:S06]  /*1c00*/  UMOV UR26, UR38 ;  /* 0x00000026001a7c82 */ /* 0x000fec0008000000 */
[----:B---3--:R-:W-:Y:S05]  /*1c10*/  BRA.U UP0, `(.L_x_23) ;  /* 0xfffffffd00147547 */ /* 0x008fea000b83ffff */
.L_x_18:
[----:B------:R-:W-:Y:S01]  /*1c20*/  ULEA UR4, UR38, UR22, 0x3 ;  /* 0x0000001626047291 */ /* 0x000fe2000f8e18ff */
[----:B-1----:R-:W-:Y:S01]  /*1c30*/  MOV R2, UR39 ;  /* 0x0000002700027c02 */ /* 0x002fe20008000f00 */
[----:B------:R-:W-:Y:S01]  /*1c40*/  @!P0 SYNCS.ARRIVE.TRANS64.A1T0 RZ, [UR22+0x108], RZ ;  /* 0x000108ffffff89a7 */ /* 0x000fe20008100016 */
[----:B------:R-:W-:Y:S02]  /*1c50*/  UISETP.GE.AND UP0, UPT, UR40, 0x1, UPT ;  /* 0x000000012800788c */ /* 0x000fe4000bf06270 */
[----:B------:R-:W-:-:S04]  /*1c60*/  SHF.L.U32 R2, R2, 0x1f, RZ ;  /* 0x0000001f02027819 */ /* 0x000fc800000006ff */
[----:B------:R1:W3:Y:S03]  /*1c70*/  SYNCS.PHASECHK.TRANS64.TRYWAIT P1, [UR4+0x60], R2 ;  /* 0x00006002ff0075a7 */ /* 0x0002e60008021104 */
[----:B------:R-:W-:Y:S05]  /*1c80*/  BRA.U !UP0, `(.L_x_24) ;  /* 0x00000005088c7547 */ /* 0x000fea000b800000 */
[----:B------:R-:W4:Y:S01]  /*1c90*/  LDC.64 R8, c[0x0][0x480] ;  /* 0x00012000ff087b82 */ /* 0x000f220000000a00 */
[----:B------:R-:W3:Y:S01]  /*1ca0*/  LDCU UR33, c[0x0][0x390] ;  /* 0x00007200ff2177ac */ /* 0x000ee20008000800 */
[----:B------:R-:W3:Y:S06]  /*1cb0*/  LDCU UR35, c[0x0][0x38c] ;  /* 0x00007180ff2377ac */ /* 0x000eec0008000800 */
[----:B------:R-:W4:Y:S01]  /*1cc0*/  LDC.64 R6, c[0x0][0x488] ;  /* 0x00012200ff067b82 */ /* 0x000f220000000a00 */
[----:B------:R-:W3:Y:S01]  /*1cd0*/  LDCU.64 UR14, c[0x0][0x4b8] ;  /* 0x00009700ff0e77ac */ /* 0x000ee20008000a00 */
[----:B------:R-:W-:-:S02]  /*1ce0*/  UIADD3 UR31, UPT, UPT, UR40, UR31, URZ ;  /* 0x0000001f281f7290 */ /* 0x000fc4000fffe0ff */
[----:B------:R-:W-:-:S04]  /*1cf0*/  UIADD3 UR10, UPT, UPT, UR34, 0x40, URZ ;  /* 0x00000040220a7890 */ /* 0x000fc8000fffe0ff */
[----:B-12---:R-:W1:Y:S01]  /*1d00*/  LDC.64 R2, c[0x0][0x490] ;  /* 0x00012400ff027b82 */ /* 0x006e620000000a00 */
[----:B------:R-:W-:Y:S01]  /*1d10*/  UMOV UR46, UR40 ;  /* 0x00000028002e7c82 */ /* 0x000fe20008000000 */
[----:B------:R-:W-:Y:S01]  /*1d20*/  UMOV UR24, UR38 ;  /* 0x0000002600187c82 */ /* 0x000fe20008000000 */
[----:B----4-:R-:W-:Y:S01]  /*1d30*/  IMAD.HI.U32 R9, R17, R9, RZ ;  /* 0x0000000911097227 */ /* 0x010fe200078e00ff */
[----:B------:R-:W-:-:S04]  /*1d40*/  ISETP.NE.AND P0, PT, R8, 0x1, PT ;  /* 0x000000010800780c */ /* 0x000fc80003f05270 */
[----:B------:R-:W2:Y:S01]  /*1d50*/  LDC.64 R4, c[0x0][0x4b0] ;  /* 0x00012c00ff047b82 */ /* 0x000ea20000000a00 */
[----:B------:R-:W-:-:S04]  /*1d60*/  SHF.R.U32.HI R6, RZ, R6, R9 ;  /* 0x00000006ff067219 */ /* 0x000fc80000011609 */
        /* <DEDUP_REMOVED lines=10> */
[----:B--2---:R-:W-:Y:S02]  /*1e10*/  R2UR UR8, R4 ;  /* 0x00000000040872ca */ /* 0x004fe400000e0000 */
[----:B------:R-:W-:Y:S02]  /*1e20*/  R2UR UR9, R9 ;  /* 0x00000000090972ca */ /* 0x000fe400000e0000 */
[----:B------:R-:W-:-:S06]  /*1e30*/  R2UR UR6, R5 ;  /* 0x00000000050672ca */ /* 0x000fcc00000e0000 */
[----:B------:R-:W-:Y:S01]  /*1e40*/  USEL UR29, UR4, UR29, !UP0 ;  /* 0x0000001d041d7287 */ /* 0x000fe2000c000000 */
[----:B------:R-:W2:Y:S05]  /*1e50*/  LDCU.64 UR4, c[0x0][0x4d8] ;  /* 0x00009b00ff0477ac */ /* 0x000eaa0008000a00 */
[----:B------:R-:W-:-:S04]  /*1e60*/  IMAD R14, RZ, RZ, -UR29 ;  /* 0x8000001dff0e7e24 */ /* 0x000fc8000f8e02ff */
[----:B------:R-:W-:Y:S01]  /*1e70*/  IMAD R14, R7, R14, R6 ;  /* 0x0000000e070e7224 */ /* 0x000fe200078e0206 */
[----:B-1----:R-:W-:-:S04]  /*1e80*/  R2UR UR27, R2 ;  /* 0x00000000021b72ca */ /* 0x002fc800000e0000 */
[----:B------:R-:W-:Y:S02]  /*1e90*/  R2UR UR7, R14 ;  /* 0x000000000e0772ca */ /* 0x000fe400000e0000 */
[----:B------:R-:W-:-:S07]  /*1ea0*/  R2UR UR28, R3 ;  /* 0x00000000031c72ca */ /* 0x000fce00000e0000 */
[----:B------:R-:W-:-:S06]  /*1eb0*/  UIMAD UR27, UR9, UR8, UR27 ;  /* 0x00000008091b72a4 */ /* 0x000fcc000f8e021b */
[----:B--23--:R-:W-:-:S12]  /*1ec0*/  UIMAD UR28, UR7, UR6, UR28 ;  /* 0x00000006071c72a4 */ /* 0x00cfd8000f8e021c */
.L_x_29:
[----:B--2---:R-:W-:Y:S01]  /*1ed0*/  @!P5 MOV R3, 0x4000 ;  /* 0x000040000003d802 */ /* 0x004fe20000000f00 */
[----:B------:R-:W-:Y:S01]  /*1ee0*/  ULEA UR25, UR24, UR22, 0x3 ;  /* 0x0000001618197291 */ /* 0x000fe2000f8e18ff */
[----:B---3--:R-:W-:Y:S11]  /*1ef0*/  @P1 BRA `(.L_x_25) ;  /* 0x0000000000101947 */ /* 0x008ff60003800000 */
[----:B------:R-:W-:Y:S04]  /*1f00*/  MOV R4, UR39 ;  /* 0x0000002700047c02 */ /* 0x000fe80008000f00 */
[----:B------:R-:W-:Y:S04]  /*1f10*/  SHF.L.U32 R4, R4, 0x1f, RZ ;  /* 0x0000001f04047819 */ /* 0x000fe800000006ff */
[----:B------:R-:W1:Y:S02]  /*1f20*/  SYNCS.PHASECHK.TRANS64.TRYWAIT P0, [UR25+0x60], R4 ;  /* 0x00006004ff0075a7 */ /* 0x000e640008001119 */
[----:B-1----:R-:W-:Y:S05]  /*1f30*/  @!P0 BRA `(.L_x_26) ;  /* 0x0000007400a08947 */ /* 0x002fea0003800000 */
.L_x_25:
[----:B------:R2:W-:Y:S01]  /*1f40*/  @!P5 SYNCS.ARRIVE.TRANS64 RZ, [UR25], R3 ;  /* 0x00000003ffffd9a7 */ /* 0x0005e20008000019 */
[----:B------:R-:W-:Y:S04]  /*1f50*/  BSSY.RECONVERGENT B0, `(.L_x_27) ;  /* 0x0000003000007945 */ /* 0x000fe80003800200 */
[----:B------:R-:W-:Y:S05]  /*1f60*/  @P4 BRA `(.L_x_28) ;  /* 0x0000000000044947 */ /* 0x000fea0003800000 */
[----:B------:R-:W-:Y:S05]  /*1f70*/  BPT.TRAP 0x1 ;  /* 0x000000040000795c */ /* 0x000fea0000300000 */
.L_x_28:
[----:B------:R-:W-:Y:S05]  /*1f80*/  BSYNC.RECONVERGENT B0 ;  /* 0x0000000000007941 */ /* 0x000fea0003800200 */
.L_x_27:
        /* <DEDUP_REMOVED lines=15> */
[----:B------:R-:W-:Y:S01]  /*2080*/  UIADD3 UR45, UPT, UPT, UR36, 0x1, URZ ;  /* 0x00000001242d7890 */ /* 0x000fe2000fffe0ff */
[----:B------:R1:W3:Y:S01]  /*2090*/  SYNCS.PHASECHK.TRANS64.TRYWAIT P1, [UR8+0x60], R2 ;  /* 0x00006002ff0075a7 */ /* 0x0002e20008021108 */
[----:B------:R-:W-:Y:S02]  /*20a0*/  ULEA UR8, UR24, UR22, 0xd ;  /* 0x0000001618087291 */ /* 0x000fe4000f8e68ff */
[----:B------:R-:W-:Y:S02]  /*20b0*/  UIADD3 UR50, UP0, UPT, UR42, 0x180, URZ ;  /* 0x000001802a327890 */ /* 0x000fe4000ff1e0ff */
[----:B------:R-:W-:Y:S02]  /*20c0*/  UIADD3 UR24, UPT, UPT, UR8, 0x8400, URZ ;  /* 0x0000840008187890 */ /* 0x000fe4000fffe0ff */
[----:B------:R-:W-:Y:S02]  /*20d0*/  UISETP.NE.AND UP1, UPT, UR45, UR35, UPT ;  /* 0x000000232d00728c */ /* 0x000fe4000bf25270 */
[----:B------:R-:W-:Y:S02]  /*20e0*/  UIADD3.X UR51, UPT, UPT, URZ, UR43, URZ, UP0, !UPT ;  /* 0x0000002bff337290 */ /* 0x000fe400087fe4ff */
[----:B------:R-:W-:Y:S02]  /*20f0*/  UIADD3 UR16, UPT, UPT, UR8, 0x20400, URZ ;  /* 0x0002040008107890 */ /* 0x000fe4000fffe0ff */
[----:B------:R-:W-:Y:S01]  /*2100*/  UIADD3 UR8, UPT, UPT, UR8, 0x21400, URZ ;  /* 0x0002140008087890 */ /* 0x000fe2000fffe0ff */
[----:B------:R4:W-:Y:S01]  /*2110*/  UTMALDG.4D.IM2COL [UR24], [UR52], UR54 ;  /* 0x00000018340073b4 */ /* 0x0009e20008058036 */
[----:B------:R-:W-:Y:S02]  /*2120*/  UIADD3 UR44, UPT, UPT, UR37, 0x1, URZ ;  /* 0x00000001252c7890 */ /* 0x000fe4000fffe0ff */
[----:B------:R-:W-:Y:S02]  /*2130*/  UIADD3 UR47, UPT, UPT, UR30, 0x1, URZ ;  /* 0x000000011e2f7890 */ /* 0x000fe4000fffe0ff */
[----:B------:R-:W-:Y:S02]  /*2140*/  @UP1 UIADD3 UR44, UPT, UPT, UR37, URZ, URZ ;  /* 0x000000ff252c1290 */ /* 0x000fe4000fffe0ff */
[----:B------:R-:W-:Y:S02]  /*2150*/  UIADD3 UR55, UPT, UPT, UR46, -0x1, URZ ;  /* 0xffffffff2e377890 */ /* 0x000fe4000fffe0ff */
[----:B------:R-:W-:Y:S01]  /*2160*/  UISETP.NE.AND UP0, UPT, UR44, UR33, UPT ;  /* 0x000000212c00728c */ /* 0x000fe2000bf05270 */
[----:B------:R-:W-:Y:S01]  /*2170*/  UMOV UR48, 0x0 ;  /* 0x0000000000307882 */ /* 0x000fe20000000000 */
[----:B------:R-:W-:Y:S01]  /*2180*/  UMOV UR49, 0x10000000 ;  /* 0x1000000000317882 */ /* 0x000fe20000000000 */
[----:B------:R-:W-:Y:S01]  /*2190*/  UMOV UR17, UR25 ;  /* 0x0000001900117c82 */ /* 0x000fe20008000000 */
[----:B------:R-:W-:Y:S01]  /*21a0*/  UMOV UR18, UR34 ;  /* 0x0000002200127c82 */ /* 0x000fe20008000000 */
[----:B------:R-:W-:Y:S01]  /*21b0*/  UMOV UR20, UR36 ;  /* 0x0000002400147c82 */ /* 0x000fe20008000000 */
[----:B------:R-:W-:Y:S01]  /*21c0*/  UMOV UR21, UR37 ;  /* 0x0000002500157c82 */ /* 0x000fe20008000000 */
[----:B------:R-:W-:Y:S01]  /*21d0*/  UMOV UR19, UR26 ;  /* 0x0000001a00137c82 */ /* 0x000fe20008000000 */
[----:B------:R-:W-:Y:S01]  /*21e0*/  UMOV UR12, UR36 ;  /* 0x00000024000c7c82 */ /* 0x000fe20008000000 */
[----:B------:R1:W-:Y:S02]  /*21f0*/  UTMALDG.4D [UR16], [UR50], desc[UR48] ;  /* 0x00003010320075b4 */ /* 0x0003e40008019000 */
[----:B------:R-:W-:Y:S02]  /*2200*/  @UP0 UIADD3 UR47, UPT, UPT, UR30, URZ, URZ ;  /* 0x000000ff1e2f0290 */ /* 0x000fe4000fffe0ff */
[----:B------:R-:W-:Y:S01]  /*2210*/  USEL UR36, UR45, URZ, UP1 ;  /* 0x000000ff2d247287 */ /* 0x000fe20008800000 */
[----:B------:R-:W-:Y:S01]  /*2220*/  UMOV UR13, UR37 ;  /* 0x00000025000d7c82 */ /* 0x000fe20008000000 */
[----:B------:R-:W-:Y:S01]  /*2230*/  USEL UR37, UR44, URZ, UP0 ;  /* 0x000000ff2c257287 */ /* 0x000fe20008000000 */
[----:B------:R-:W-:Y:S01]  /*2240*/  UMOV UR9, UR25 ;  /* 0x0000001900097c82 */ /* 0x000fe20008000000 */
[----:B------:R-:W-:Y:S01]  /*2250*/  UMOV UR11, UR26 ;  /* 0x0000001a000b7c82 */ /* 0x000fe20008000000 */
[----:B------:R-:W-:Y:S01]  /*2260*/  UISETP.GT.U32.AND UP0, UPT, UR46, 0x1, UPT ;  /* 0x000000012e00788c */ /* 0x000fe2000bf04070 */
[----:B------:R1:W-:Y:S01]  /*2270*/  UTMALDG.4D [UR8], [UR50], desc[UR48] ;  /* 0x00003008320075b4 */ /* 0x0003e20008019000 */
[----:B------:R-:W-:Y:S01]  /*2280*/  UMOV UR30, UR47 ;  /* 0x0000002f001e7c82 */ /* 0x000fe20008000000 */
[----:B------:R-:W-:Y:S01]  /*2290*/  UMOV UR46, UR55 ;  /* 0x00000037002e7c82 */ /* 0x000fe20008000000 */
[----:B----4-:R-:W-:Y:S05]  /*22a0*/  UMOV UR24, UR38 ;  /* 0x0000002600187c82 */ /* 0x010fea0008000000 */
[----:B-1----:R-:W-:Y:S05]  /*22b0*/  BRA.U UP0, `(.L_x_29) ;  /* 0xfffffffd00047547 */ /* 0x002fea000b83ffff */
.L_x_24:
[----:B--2---:R-:W-:Y:S01]  /*22c0*/  SHF.L.U32 R3, R13, 0x1f, RZ ;  /* 0x0000001f0d037819 */ /* 0x004fe200000006ff */
[----:B------:R-:W-:-:S03]  /*22d0*/  NOP ;  /* 0x0000000000007918 */ /* 0x000fc60000000000 */
[----:B------:R-:W2:Y:S02]  /*22e0*/  SYNCS.PHASECHK.TRANS64.TRYWAIT P0, [UR22+0x110], R3 ;  /* 0x00011003ff0075a7 */ /* 0x000ea40008001116 */
[----:B--2---:R-:W-:Y:S05]  /*22f0*/  @!P0 BRA `(.L_x_30) ;  /* 0x0000007000c88947 */ /* 0x004fea0003800000 */
.L_x_135:
[----:B------:R-:W2:Y:S01]  /*2300*/  LDS.128 R4, [UR22+0x150] ;  /* 0x00015016ff047984 */ /* 0x000ea20008000c00 */
[----:B------:R-:W-:Y:S01]  /*2310*/  UIADD3 UR4, UPT, UPT, UR22, 0x118, URZ ;  /* 0x0000011816047890 */ /* 0x000fe2000fffe0ff */
[----:B------:R-:W-:Y:S01]  /*2320*/  ISETP.GE.AND P0, PT, R40, 0x1, PT ;  /* 0x000000012800780c */ /* 0x000fe20003f06270 */
[----:B------:R-:W-:Y:S01]  /*2330*/  @!PT LDS RZ, [RZ] ;  /* 0x00000000fffff984 */ /* 0x000fe20000000800 */
[----:B------:R-:W-:Y:S01]  /*2340*/  @!PT LDS RZ, [RZ] ;  /* 0x00000000fffff984 */ /* 0x000fe20000000800 */
[----:B------:R-:W-:Y:S01]  /*2350*/  @!PT LDS RZ, [RZ] ;  /* 0x00000000fffff984 */ /* 0x000fe20000000800 */
[----:B------:R-:W-:Y:S01]  /*2360*/  @!PT LDS RZ, [RZ] ;  /* 0x00000000fffff984 */ /* 0x000fe20000000800 */
[----:B------:R1:W-:Y:S06]  /*2370*/  MEMBAR.ALL.CTA ;  /* 0x0000000000007992 */ /* 0x0003ec0000008000 */
[----:B-1----:R-:W1:Y:S01]  /*2380*/  FENCE.VIEW.ASYNC.S ;  /* 0x00000000000073c6 */ /* 0x002e620000000000 */
[----:B------:R-:W-:-:S09]  /*2390*/  UPRMT UR4, URZ, 0x654, UR4 ;  /* 0x00000654ff047896 */ /* 0x000fd20008000004 */
[----:B-1----:R-:W-:Y:S01]  /*23a0*/  SYNCS.ARRIVE.TRANS64.RED.A1T0 RZ, [UR4], RZ ;  /* 0x000000ffffff79a7 */ /* 0x002fe20008100404 */
[----:B--2---:R-:W-:-:S13]  /*23b0*/  LOP3.LUT P3, RZ, R6, 0x1, RZ, 0xc0, !PT ;  /* 0x0000000106ff7812 */ /* 0x004fda000786c0ff */
[----:B------:R-:W-:Y:S02]  /*23c0*/  @P3 MOV R12, R4 ;  /* 0x00000004000c3202 */ /* 0x000fe40000000f00 */
[----:B------:R-:W-:Y:S01]  /*23d0*/  @P3 LOP3.LUT R11, R5, 0xffff, RZ, 0xc0, !PT ;  /* 0x0000ffff050b3812 */ /* 0x000fe200078ec0ff */
[----:B------:R-:W-:Y:S06]  /*23e0*/  @!P0 BRA `(.L_x_31) ;  /* 0x0000000000b88947 */ /* 0x000fec0003800000 */
[----:B------:R-:W1:Y:S01]  /*23f0*/  LDC.64 R4, c[0x0][0xb18] ;  /* 0x0002c600ff047b82 */ /* 0x000e620000000a00 */
[----:B----4-:R-:W-:-:S07]  /*2400*/  ISETP.NE.AND P2, PT, R40, 0x1, PT ;  /* 0x000000012800780c */ /* 0x010fce0003f45270 */
[----:B------:R-:W2:Y:S08]  /*2410*/  LDC.64 R6, c[0x0][0xb10] ;  /* 0x0002c400ff067b82 */ /* 0x000eb00000000a00 */
[----:B------:R-:W4:Y:S08]  /*2420*/  LDC R8, c[0x0][0xb20] ;  /* 0x0002c800ff087b82 */ /* 0x000f300000000800 */
[----:B------:R-:W3:Y:S01]  /*2430*/  LDC R9, c[0x0][0xb0c] ;  /* 0x0002c300ff097b82 */ /* 0x000ee20000000800 */
[----:B-1----:R-:W-:Y:S01]  /*2440*/  IMAD.HI.U32 R15, R0, R5, RZ ;  /* 0x00000005000f7227 */ /* 0x002fe200078e00ff */
[----:B------:R-:W-:-:S03]  /*2450*/  ISETP.NE.AND P0, PT, R4, 0x1, PT ;  /* 0x000000010400780c */ /* 0x000fc60003f05270 */
[----:B------:R-:W-:-:S03]  /*2460*/  IMAD.HI.U32 R5, R11, R5, RZ ;  /* 0x000000050b057227 */ /* 0x000fc600078e00ff */
[----:B------:R-:W1:Y:S01]  /*2470*/  LDC.64 R2, c[0x0][0xb28] ;  /* 0x0002ca00ff027b82 */ /* 0x000e620000000a00 */
[----:B--2---:R-:W-:-:S04]  /*2480*/  IMAD.HI.U32 R16, R10, R6, RZ ;  /* 0x000000060a107227 */ /* 0x004fc800078e00ff */
[----:B------:R-:W-:Y:S01]  /*2490*/  IMAD.HI.U32 R17, R12, R6, RZ ;  /* 0x000000060c117227 */ /* 0x000fe200078e00ff */
[----:B------:R-:W-:Y:S02]  /*24a0*/  SHF.R.U32.HI R16, RZ, R7, R16 ;  /* 0x00000007ff107219 */ /* 0x000fe40000011610 */
[-C--:B----4-:R-:W-:Y:S02]  /*24b0*/  SHF.R.U32.HI R15, RZ, R8.reuse, R15 ;  /* 0x00000008ff0f7219 */ /* 0x090fe4000001160f */
[----:B------:R-:W-:Y:S02]  /*24c0*/  SHF.R.U32.HI R5, RZ, R8, R5 ;  /* 0x00000008ff057219 */ /* 0x000fe40000011605 */
[----:B------:R-:W-:Y:S02]  /*24d0*/  SEL R15, R0, R15, !P0 ;  /* 0x0000000f000f7207 */ /* 0x000fe40004000000 */
[----:B------:R-:W-:Y:S02]  /*24e0*/  SHF.R.U32.HI R17, RZ, R7, R17 ;  /* 0x00000007ff117219 */ /* 0x000fe40000011611 */
[----:B---3--:R-:W-:-:S02]  /*24f0*/  ISETP.NE.AND P1, PT, R9, 0x1, PT ;  /* 0x000000010900780c */ /* 0x008fc40003f25270 */
[----:B------:R-:W-:Y:S02]  /*2500*/  SEL R5, R11, R5, !P0 ;  /* 0x000000050b057207 */ /* 0x000fe40004000000 */
[----:B------:R-:W-:Y:S02]  /*2510*/  SEL R16, R10, R16, !P1 ;  /* 0x000000100a107207 */ /* 0x000fe40004800000 */
[----:B------:R-:W-:Y:S01]  /*2520*/  SEL R17, R12, R17, !P1 ;  /* 0x000000110c117207 */ /* 0x000fe20004800000 */
[----:B-1----:R-:W-:-:S04]  /*2530*/  IMAD.HI.U32 R14, R15, R2, RZ ;  /* 0x000000020f0e7227 */ /* 0x002fc800078e00ff */
        /* <DEDUP_REMOVED lines=10> */
[----:B------:R-:W-:-:S04]  /*25e0*/  @!P0 IMAD.HI.U32 R7, R17, R2, RZ ;  /* 0x0000000211078227 */ /* 0x000fc800078e00ff */
[----:B------:R-:W-:Y:S01]  /*25f0*/  IMAD.MOV R2, RZ, RZ, -R6 ;  /* 0x000000ffff027224 */ /* 0x000fe200078e0a06 */
[----:B------:R-:W-:Y:S02]  /*2600*/  @!P0 SHF.R.U32.HI R3, RZ, R3, R7 ;  /* 0x00000003ff038219 */ /* 0x000fe40000011607 */
[----:B------:R-:W-:Y:S01]  /*2610*/  IADD3 R7, PT, PT, -R5, RZ, RZ ;  /* 0x000000ff05077210 */ /* 0x000fe20007ffe1ff */
[----:B------:R-:W-:Y:S01]  /*2620*/  IMAD R2, R40, R2, R5 ;  /* 0x0000000228027224 */ /* 0x000fe200078e0205 */
        /* <DEDUP_REMOVED lines=10> */
.L_x_31:
[----:B------:R-:W1:Y:S02]  /*26d0*/  LDCU UR4, c[0x0][0xb30] ;  /* 0x00016600ff0477ac */ /* 0x000e640008000800 */
[----:B-1----:R-:W-:-:S09]  /*26e0*/  UISETP.NE.AND UP0, UPT, UR4, 0x1, UPT ;  /* 0x000000010400788c */ /* 0x002fd2000bf05270 */
[----:B------:R-:W-:Y:S05]  /*26f0*/  BRA.U UP0, `(.L_x_32) ;  /* 0x0000000100407547 */ /* 0x000fea000b800000 */
[----:B------:R-:W1:Y:S08]  /*2700*/  LDC.64 R4, c[0x0][0xb10] ;  /* 0x0002c400ff047b82 */ /* 0x000e700000000a00 */
[----:B------:R-:W2:Y:S08]  /*2710*/  LDC.64 R2, c[0x0][0xb18] ;  /* 0x0002c600ff027b82 */ /* 0x000eb00000000a00 */
[----:B------:R-:W3:Y:S08]  /*2720*/  LDC R6, c[0x0][0xb20] ;  /* 0x0002c800ff067b82 */ /* 0x000ef00000000800 */
[----:B------:R-:W4:Y:S01]  /*2730*/  LDC R7, c[0x0][0xb0c] ;  /* 0x0002c300ff077b82 */ /* 0x000f220000000800 */
[----:B-1----:R-:W-:-:S05]  /*2740*/  IMAD.HI.U32 R4, R12, R4, RZ ;  /* 0x000000040c047227 */ /* 0x002fca00078e00ff */
[----:B------:R-:W-:Y:S01]  /*2750*/  SHF.R.U32.HI R4, RZ, R5, R4 ;  /* 0x00000005ff047219 */ /* 0x000fe20000011604 */
[----:B--2---:R-:W-:Y:S01]  /*2760*/  IMAD.HI.U32 R3, R11, R3, RZ ;  /* 0x000000030b037227 */ /* 0x004fe200078e00ff */
[----:B------:R-:W-:-:S04]  /*2770*/  ISETP.NE.AND P0, PT, R2, 0x1, PT ;  /* 0x000000010200780c */ /* 0x000fc80003f05270 */
[----:B---3--:R-:W-:-:S04]  /*2780*/  SHF.R.U32.HI R3, RZ, R6, R3 ;  /* 0x00000006ff037219 */ /* 0x008fc80000011603 */
[----:B------:R-:W-:Y:S02]  /*2790*/  SEL R3, R11, R3, !P0 ;  /* 0x000000030b037207 */ /* 0x000fe40004000000 */
[----:B----4-:R-:W-:-:S04]  /*27a0*/  ISETP.NE.AND P1, PT, R7, 0x1, PT ;  /* 0x000000010700780c */ /* 0x010fc80003f25270 */
[----:B------:R-:W-:-:S05]  /*27b0*/  SEL R4, R12, R4, !P1 ;  /* 0x000000040c047207 */ /* 0x000fca0004800000 */
[----:B------:R-:W-:Y:S02]  /*27c0*/  IMAD.IADD R5, R3, 0x1, -R4 ;  /* 0x0000000103057824 */ /* 0x000fe400078e0a04 */
[----:B------:R-:W-:Y:S02]  /*27d0*/  IMAD.IADD R3, R4, 0x1, -R3 ;  /* 0x0000000104037824 */ /* 0x000fe400078e0a03 */
[----:B------:R-:W-:Y:S02]  /*27e0*/  IMAD R12, R5, R7, R12 ;  /* 0x00000007050c7224 */ /* 0x000fe400078e020c */
[----:B------:R-:W-:-:S07]  /*27f0*/  IMAD R11, R3, R2, R11 ;  /* 0x00000002030b7224 */ /* 0x000fce00078e020b */
.L_x_32:
[----:B------:R-:W-:Y:S01]  /*2800*/  UMOV UR28, UR31 ;  /* 0x0000001f001c7c82 */ /* 0x000fe20008000000 */
[----:B------:R-:W-:Y:S01]  /*2810*/  PLOP3.LUT P0, PT, PT, PT, PT, 0x80, 0x8 ;  /* 0x000000000008781c */ /* 0x000fe20003f0f070 */
[----:B------:R-:W-:Y:S01]  /*2820*/  IMAD.IADD R17, R12, 0x1, R91 ;  /* 0x000000010c117824 */ /* 0x000fe200078e025b */
[----:B------:R-:W-:Y:S01]  /*2830*/  LOP3.LUT R13, R13, 0x1, RZ, 0x3c, !PT ;  /* 0x000000010d0d7812 */ /* 0x000fe200078e3cff */
[----:B------:R-:W-:Y:S01]  /*2840*/  IMAD.IADD R14, R11, 0x1, R90 ;  /* 0x000000010b0e7824 */ /* 0x000fe200078e025a */
[----:B------:R-:W-:Y:S09]  /*2850*/  @P3 BRA `(.L_x_33) ;  /* 0xffffffec00303947 */ /* 0x000ff2000383ffff */
[----:B------:R-:W-:Y:S01]  /*2860*/  UIADD3 UR22, UPT, UPT, UR22, 0x60, URZ ;  /* 0x0000006016167890 */ /* 0x000fe2000fffe0ff */
[----:B------:R-:W-:-:S03]  /*2870*/  MOV R2, UR39 ;  /* 0x0000002700027c02 */ /* 0x000fc60008000f00 */
[----:B------:R-:W-:Y:S01]  /*2880*/  ULEA UR4, UR38, UR22, 0x3 ;  /* 0x0000001626047291 */ /* 0x000fe2000f8e18ff */
[----:B------:R-:W-:-:S08]  /*2890*/  SHF.L.U32 R2, R2, 0x1f, RZ ;  /* 0x0000001f02027819 */ /* 0x000fd000000006ff */
[----:B------:R-:W1:Y:S02]  /*28a0*/  SYNCS.PHASECHK.TRANS64.TRYWAIT P0, [UR4], R2 ;  /* 0x00000002ff0075a7 */ /* 0x000e640008001104 */
[----:B-1----:R-:W-:Y:S05]  /*28b0*/  @!P0 BRA `(.L_x_34) ;  /* 0x0000006c00708947 */ /* 0x002fea0003800000 */
.L_x_137:
[----:B------:R-:W-:-:S04]  /*28c0*/  UIADD3 UR6, UPT, UPT, UR38, 0x1, URZ ;  /* 0x0000000126067890 */ /* 0x000fc8000fffe0ff */
[----:B------:R-:W-:-:S04]  /*28d0*/  UISETP.NE.AND UP0, UPT, UR6, 0xc, UPT ;  /* 0x0000000c0600788c */ /* 0x000fc8000bf05270 */
[----:B------:R-:W-:Y:S02]  /*28e0*/  USEL UR5, URZ, 0x1, UP0 ;  /* 0x00000001ff057887 */ /* 0x000fe40008000000 */
[----:B------:R-:W-:Y:S02]  /*28f0*/  USEL UR6, UR6, URZ, UP0 ;  /* 0x000000ff06067287 */ /* 0x000fe40008000000 */
[----:B------:R-:W-:Y:S02]  /*2900*/  ULOP3.LUT UR5, UR39, UR5, URZ, 0x3c, !UPT ;  /* 0x0000000527057292 */ /* 0x000fe4000f8e3cff */
[----:B------:R-:W-:-:S04]  /*2910*/  ULEA UR4, UR6, UR22, 0x3 ;  /* 0x0000001606047291 */ /* 0x000fc8000f8e18ff */
[----:B-1----:R-:W-:-:S04]  /*2920*/  MOV R2, UR5 ;  /* 0x0000000500027c02 */ /* 0x002fc80008000f00 */
[----:B------:R-:W-:-:S04]  /*2930*/  SHF.L.U32 R2, R2, 0x1f, RZ ;  /* 0x0000001f02027819 */ /* 0x000fc800000006ff */
[----:B------:R-:W1:Y:S02]  /*2940*/  SYNCS.PHASECHK.TRANS64.TRYWAIT P0, [UR4], R2 ;  /* 0x00000002ff0075a7 */ /* 0x000e640008001104 */
[----:B-1----:R-:W-:Y:S05]  /*2950*/  @!P0 BRA `(.L_x_35) ;  /* 0x0000006c00608947 */ /* 0x002fea0003800000 */
.L_x_139:
        /* <DEDUP_REMOVED lines=10> */
.L_x_141:
        /* <DEDUP_REMOVED lines=10> */
.L_x_143:
        /* <DEDUP_REMOVED lines=10> */
.L_x_145:
        /* <DEDUP_REMOVED lines=10> */
.L_x_147:
        /* <DEDUP_REMOVED lines=10> */
.L_x_149:
        /* <DEDUP_REMOVED lines=10> */
.L_x_151:
        /* <DEDUP_REMOVED lines=10> */
.L_x_153:
        /* <DEDUP_REMOVED lines=10> */
.L_x_155:
        /* <DEDUP_REMOVED lines=10> */
.L_x_157:
[----:B------:R-:W-:-:S04]  /*2f00*/  UIADD3 UR6, UPT, UPT, UR6, 0x1, URZ ;  /* 0x0000000106067890 */ /* 0x000fc8000fffe0ff */
[----:B------:R-:W-:-:S04]  /*2f10*/  UISETP.NE.AND UP0, UPT, UR6, 0xc, UPT ;  /* 0x0000000c0600788c */ /* 0x000fc8000bf05270 */
[----:B------:R-:W-:Y:S02]  /*2f20*/  USEL UR4, URZ, 0x1, UP0 ;  /* 0x00000001ff047887 */ /* 0x000fe40008000000 */
[----:B------:R-:W-:Y:S02]  /*2f30*/  USEL UR6, UR6, URZ, UP0 ;  /* 0x000000ff06067287 */ /* 0x000fe40008000000 */
[----:B------:R-:W-:Y:S02]  /*2f40*/  ULOP3.LUT UR4, UR5, UR4, URZ, 0x3c, !UPT ;  /* 0x0000000405047292 */ /* 0x000fe4000f8e3cff */
[----:B------:R-:W-:-:S04]  /*2f50*/  ULEA UR6, UR6, UR22, 0x3 ;  /* 0x0000001606067291 */ /* 0x000fc8000f8e18ff */
[----:B-1----:R-:W-:Y:S02]  /*2f60*/  IMAD.U32 R2, RZ, RZ, UR4 ;  /* 0x00000004ff027e24 */ /* 0x002fe4000f8e00ff */
[----:B------:R-:W-:-:S03]  /*2f70*/  MOV R0, UR6 ;  /* 0x0000000600007c02 */ /* 0x000fc60008000f00 */
[----:B------:R-:W-:-:S07]  /*2f80*/  SHF.L.U32 R2, R2, 0x1f, RZ ;  /* 0x0000001f02027819 */ /* 0x000fce00000006ff */
.L_x_45:
[----:B-1----:R1:W2:Y:S02]  /*2f90*/  SYNCS.PHASECHK.TRANS64.TRYWAIT P0, [R0+URZ], R2 ;  /* 0x00000002000075a7 */ /* 0x0022a400080011ff */
[----:B--2---:R-:W-:Y:S05]  /*2fa0*/  @!P0 NANOSLEEP.SYNCS 0x989680 ;  /* 0x009896800000895d */ /* 0x004fea0003900000 */
[----:B------:R-:W2:Y:S02]  /*2fb0*/  @!P0 SYNCS.PHASECHK.TRANS64 P0, [R0+URZ], R2 ;  /* 0x00000002000085a7 */ /* 0x000ea400080010ff */
[----:B--2---:R-:W-:Y:S05]  /*2fc0*/  @P0 EXIT ;  /* 0x000000000000094d */ /* 0x004fea0003800000 */
[----:B------:R-:W-:Y:S05]  /*2fd0*/  BRA `(.L_x_45) ;  /* 0xfffffffc00ec7947 */ /* 0x000fea000383ffff */
.L_x_17:
[----:B------:R-:W-:-:S04]  /*2fe0*/  UISETP.NE.AND UP1, UPT, UR45, URZ, UPT ;  /* 0x000000ff2d00728c */ /* 0x000fc8000bf25270 */
[----:B------:R-:W-:-:S09]  /*2ff0*/  UISETP.NE.OR UP1, UPT, UR8, 0x1, UP1 ;  /* 0x000000010800788c */ /* 0x000fd20008f25670 */
[----:B------:R-:W-:Y:S05]  /*3000*/  BRA.U UP1, `(.L_x_46) ;  /* 0x0000000101b07547 */ /* 0x000fea000b800000 */
[----:B------:R-:W-:Y:S01]  /*3010*/  UMOV UR4, 0x400 ;  /* 0x0000040000047882 */ /* 0x000fe20000000000 */
[----:B------:R-:W-:Y:S01]  /*3020*/  HFMA2 R3, -RZ, RZ, 0, 5.9604644775390625e-08 ;  /* 0x00000001ff037431 */ /* 0x000fe200000001ff */
[----:B------:R-:W-:Y:S01]  /*3030*/  ULEA UR45, UR45, UR4, 0x18 ;  /* 0x000000042d2d7291 */ /* 0x000fe2000f8ec0ff */
[----:B------:R-:W-:Y:S01]  /*3040*/  ISETP.NE.AND P0, PT, R2, RZ, PT ;  /* 0x000000ff0200720c */ /* 0x000fe20003f05270 */
[----:B------:R-:W-:Y:S02]  /*3050*/  IMAD.MOV.U32 R8, RZ, RZ, RZ ;  /* 0x000000ffff087224 */ /* 0x000fe400078e00ff */
[----:B------:R-:W-:Y:S02]  /*3060*/  UIADD3 UR6, UPT, UPT, UR45, 0x118, URZ ;  /* 0x000001182d067890 */ /* 0x000fe4000fffe0ff */
[----:B------:R-:W-:Y:S02]  /*3070*/  UIADD3 UR7, UPT, UPT, UR45, 0x110, URZ ;  /* 0x000001102d077890 */ /* 0x000fe4000fffe0ff */
[----:B------:R-:W-:-:S12]  /*3080*/  UPRMT UR6, URZ, 0x654, UR6 ;  /* 0x00000654ff067896 */ /* 0x000fd80008000006 */
.L_x_49:
[----:B------:R-:W-:Y:S01]  /*3090*/  SHF.L.U32 R6, R3, 0x1f, RZ ;  /* 0x0000001f03067819 */ /* 0x000fe200000006ff */
[----:B------:R-:W-:Y:S02]  /*30a0*/  IMAD.U32 R4, RZ, RZ, UR7 ;  /* 0x00000007ff047e24 */ /* 0x000fe4000f8e00ff */
[----:B------:R-:W-:Y:S01]  /*30b0*/  @!P0 IMAD.MOV.U32 R5, RZ, RZ, 0x10 ;  /* 0x00000010ff058424 */ /* 0x000fe200078e00ff */
[----:B------:R-:W1:Y:S02]  /*30c0*/  SYNCS.PHASECHK.TRANS64.TRYWAIT P1, [UR45+0x118], R6 ;  /* 0x00011806ff0075a7 */ /* 0x000e64000802112d */
[----:B------:R-:W-:-:S04]  /*30d0*/  PRMT R4, R2, 0x654, R4 ;  /* 0x0000065402047816 */ /* 0x000fc80000000004 */
[----:B------:R-:W-:Y:S01]  /*30e0*/  SEL R0, R4, R0, !P0 ;  /* 0x0000000004007207 */ /* 0x000fe20004000000 */
[----:B-1----:R-:W-:Y:S06]  /*30f0*/  @!P1 BRA `(.L_x_47) ;  /* 0x0000006800689947 */ /* 0x002fec0003800000 */
.L_x_159:
[----:B------:R-:W-:Y:S01]  /*3100*/  UIADD3 UR4, UPT, UPT, UR45, 0x150, URZ ;  /* 0x000001502d047890 */ /* 0x000fe2000fffe0ff */
[----:B------:R2:W-:Y:S01]  /*3110*/  @!P0 SYNCS.ARRIVE.TRANS64.RED RZ, [R0+URZ], R5 ;  /* 0x0000000500ff89a7 */ /* 0x0005e200080004ff */
[----:B------:R-:W-:Y:S01]  /*3120*/  UIADD3 UR5, UPT, UPT, UR45, 0x110, URZ ;  /* 0x000001102d057890 */ /* 0x000fe2000fffe0ff */
[----:B------:R-:W-:-:S08]  /*3130*/  LOP3.LUT R3, R3, 0x1, RZ, 0x3c, !PT ;  /* 0x0000000103037812 */ /* 0x000fd000078e3cff */
[----:B------:R-:W-:Y:S06]  /*3140*/  UGETNEXTWORKID.BROADCAST [UR4], [UR5] ;  /* 0x00000000040073ca */ /* 0x000fec0008000100 */
[----:B--2---:R-:W-:-:S04]  /*3150*/  SHF.L.U32 R5, R8, 0x1f, RZ ;  /* 0x0000001f08057819 */ /* 0x004fc800000006ff */
[----:B------:R-:W2:Y:S02]  /*3160*/  SYNCS.PHASECHK.TRANS64.TRYWAIT P1, [UR45+0x110], R5 ;  /* 0x00011005ff0075a7 */ /* 0x000ea4000802112d */
[----:B--2---:R-:W-:Y:S05]  /*3170*/  @!P1 BRA `(.L_x_48) ;  /* 0x0000006800609947 */ /* 0x004fea0003800000 */
.L_x_161:
[----:B-1----:R-:W1:Y:S01]  /*3180*/  LDS.128 R4, [UR45+0x150] ;  /* 0x0001502dff047984 */ /* 0x002e620008000c00 */
[----:B------:R-:W-:Y:S01]  /*3190*/  LOP3.LUT R8, R8, 0x1, RZ, 0x3c, !PT ;  /* 0x0000000108087812 */ /* 0x000fe200078e3cff */
[----:B------:R-:W-:Y:S01]  /*31a0*/  @!PT LDS RZ, [RZ] ;  /* 0x00000000fffff984 */ /* 0x000fe20000000800 */
[----:B------:R-:W-:Y:S01]  /*31b0*/  @!PT LDS RZ, [RZ] ;  /* 0x00000000fffff984 */ /* 0x000fe20000000800 */
[----:B------:R-:W-:Y:S01]  /*31c0*/  @!PT LDS RZ, [RZ] ;  /* 0x00000000fffff984 */ /* 0x000fe20000000800 */
[----:B------:R-:W-:Y:S01]  /*31d0*/  @!PT LDS RZ, [RZ] ;  /* 0x00000000fffff984 */ /* 0x000fe20000000800 */
[----:B------:R2:W-:Y:S06]  /*31e0*/  MEMBAR.ALL.CTA ;  /* 0x0000000000007992 */ /* 0x0005ec0000008000 */
[----:B--2---:R-:W2:Y:S02]  /*31f0*/  FENCE.VIEW.ASYNC.S ;  /* 0x00000000000073c6 */ /* 0x004ea40000000000 */
[----:B--2---:R-:W-:Y:S01]  /*3200*/  SYNCS.ARRIVE.TRANS64.RED.A1T0 RZ, [UR6], RZ ;  /* 0x000000ffffff79a7 */ /* 0x004fe20008100406 */
[----:B-1----:R-:W-:-:S13]  /*3210*/  LOP3.LUT P1, RZ, R6, 0x1, RZ, 0xc0, !PT ;  /* 0x0000000106ff7812 */ /* 0x002fda000782c0ff */
[----:B------:R-:W-:Y:S05]  /*3220*/  @P1 BRA `(.L_x_49) ;  /* 0xfffffffc00981947 */ /* 0x000fea000383ffff */
[----:B------:R-:W-:-:S04]  /*3230*/  SHF.L.U32 R0, R3, 0x1f, RZ ;  /* 0x0000001f03007819 */ /* 0x000fc800000006ff */
[----:B------:R-:W1:Y:S02]  /*3240*/  SYNCS.PHASECHK.TRANS64 P0, [UR45+0x118], R0 ;  /* 0x00011800ff0075a7 */ /* 0x000e64000800102d */
[----:B-1----:R-:W-:Y:S05]  /*3250*/  @P0 EXIT ;  /* 0x000000000000094d */ /* 0x002fea0003800000 */
[----:B------:R-:W-:-:S07]  /*3260*/  MOV R0, UR45 ;  /* 0x0000002d00007c02 */ /* 0x000fce0008000f00 */
.L_x_50:
[----:B-1----:R-:W-:-:S04]  /*3270*/  SHF.L.U32 R2, R3, 0x1f, RZ ;  /* 0x0000001f03027819 */ /* 0x002fc800000006ff */
[----:B------:R1:W2:Y:S03]  /*3280*/  SYNCS.PHASECHK.TRANS64.TRYWAIT P0, [R0+URZ+0x118], R2 ;  /* 0x00011802000075a7 */ /* 0x0002a600080011ff */
[----:B--2---:R-:W-:Y:S05]  /*3290*/  @!P0 NANOSLEEP.SYNCS 0x989680 ;  /* 0x009896800000895d */ /* 0x004fea0003900000 */
[----:B------:R-:W2:Y:S02]  /*32a0*/  @!P0 SYNCS.PHASECHK.TRANS64 P0, [R0+URZ+0x118], R2 ;  /* 0x00011802000085a7 */ /* 0x000ea400080010ff */
[----:B--2---:R-:W-:Y:S05]  /*32b0*/  @P0 EXIT ;  /* 0x000000000000094d */ /* 0x004fea0003800000 */
[----:B------:R-:W-:Y:S05]  /*32c0*/  BRA `(.L_x_50) ;  /* 0xfffffffc00e87947 */ /* 0x000fea000383ffff */
.L_x_46:
[----:B------:R-:W-:-:S09]  /*32d0*/  UISETP.NE.AND UP1, UPT, UR8, URZ, UPT ;  /* 0x000000ff0800728c */ /* 0x000fd2000bf25270 */
[----:B------:R-:W-:Y:S05]  /*32e0*/  BRA.U UP1, `(.L_x_51) ;  /* 0x0000000d013c7547 */ /* 0x000fea000b800000 */
[----:B------:R-:W-:Y:S01]  /*32f0*/  UMOV UR4, 0x40 ;  /* 0x0000004000047882 */ /* 0x000fe20000000000 */
[----:B------:R-:W-:Y:S01]  /*3300*/  NOP ;  /* 0x0000000000007918 */ /* 0x000fe20000000000 */
[----:B------:R-:W-:Y:S01]  /*3310*/  ULEA UR4, UR45, UR4, 0x18 ;  /* 0x000000042d047291 */ /* 0x000fe2000f8ec0ff */
[----:B------:R-:W-:Y:S02]  /*3320*/  UMOV UR5, 0x400 ;  /* 0x0000040000057882 */ /* 0x000fe40000000000 */
[----:B------:R-:W-:-:S06]  /*3330*/  ULEA UR45, UR45, UR5, 0x18 ;  /* 0x000000052d2d7291 */ /* 0x000fcc000f8ec0ff */
[----:B------:R-:W1:Y:S02]  /*3340*/  LDS.U8 R0, [UR4+0x1c] ;  /* 0x00001c04ff007984 */ /* 0x000e640008000000 */
[----:B-1----:R-:W-:-:S13]  /*3350*/  ISETP.NE.AND P0, PT, R0, RZ, PT ;  /* 0x000000ff0000720c */ /* 0x002fda0003f05270 */
[----:B------:R-:W-:Y:S05]  /*3360*/  @P0 BRA `(.L_x_52) ;  /* 0x0000000000580947 */ /* 0x000fea0003800000 */
[----:B------:R-:W-:-:S13]  /*3370*/  ELECT P0, URZ, PT ;  /* 0x0000000000ff782f */ /* 0x000fda0003800000 */
[----:B------:R-:W-:Y:S05]  /*3380*/  @!P0 BRA `(.L_x_53) ;  /* 0x0000000000608947 */ /* 0x000fea0003800000 */
[----:B------:R-:W-:Y:S01]  /*3390*/  UMOV UR5, 0x10 ;  /* 0x0000001000057882 */ /* 0x000fe20000000000 */
[----:B------:R-:W-:Y:S01]  /*33a0*/  HFMA2 R0, -RZ, RZ, 0, 5.9604644775390625e-08 ;  /* 0x00000001ff007431 */ /* 0x000fe200000001ff */
[----:B------:R-:W-:-:S03]  /*33b0*/  MOV R2, 0xffff ;  /* 0x0000ffff00027802 */ /* 0x000fc60000000f00 */
[----:B------:R-:W-:Y:S04]  /*33c0*/  DEPBAR.LE SB1, 0x36 ;  /* 0x00009d800000791a */ /* 0x000fe80000000000 */
[----:B------:R-:W1:Y:S02]  /*33d0*/  UTCATOMSWS.FIND_AND_SET.ALIGN UP0, UR5, UR5 ;  /* 0x00000005000575e3 */ /* 0x000e640008000800 */
[----:B-1----:R-:W-:Y:S01]  /*33e0*/  MOV R3, UR5 ;  /* 0x0000000500037c02 */ /* 0x002fe20008000f00 */
[----:B------:R-:W-:Y:S06]  /*33f0*/  BRA.U UP0, `(.L_x_54) ;  /* 0x0000000100187547 */ /* 0x000fec000b800000 */
.L_x_55:
[----:B------:R-:W-:Y:S05]  /*3400*/  NANOSLEEP 0x64 ;  /* 0x000000640000795d */ /* 0x000fea0003800000 */
[----:B------:R-:W-:-:S05]  /*3410*/  UMOV UR5, 0x10 ;  /* 0x0000001000057882 */ /* 0x000fca0000000000 */
[----:B------:R-:W-:Y:S04]  /*3420*/  DEPBAR.LE SB1, 0x36 ;  /* 0x00009d800000791a */ /* 0x000fe80000000000 */
[----:B------:R-:W1:Y:S02]  /*3430*/  UTCATOMSWS.FIND_AND_SET.ALIGN UP0, UR5, UR5 ;  /* 0x00000005000575e3 */ /* 0x000e640008000800 */
[----:B-1----:R-:W-:Y:S01]  /*3440*/  MOV R3, UR5 ;  /* 0x0000000500037c02 */ /* 0x002fe20008000f00 */
[----:B------:R-:W-:Y:S05]  /*3450*/  BRA.U !UP0, `(.L_x_55) ;  /* 0xfffffffd08e87547 */ /* 0x000fea000b83ffff */
.L_x_54:
[-C--:B------:R-:W-:Y:S02]  /*3460*/  SHF.L.U32 R2, R2, R3.reuse, RZ ;  /* 0x0000000302027219 */ /* 0x080fe400000006ff */
[----:B------:R-:W-:Y:S01]  /*3470*/  SHF.L.U32 R0, R0, R3, RZ ;  /* 0x0000000300007219 */ /* 0x000fe200000006ff */
[----:B------:R-:W-:Y:S02]  /*3480*/  IMAD.SHL.U32 R3, R3, 0x20, RZ ;  /* 0x0000002003037824 */ /* 0x000fe400078e00ff */
[----:B------:R1:W-:Y:S04]  /*3490*/  ATOMS.OR RZ, [UR4+0x14], R2 ;  /* 0x00001402ffff798c */ /* 0x0003e8000b000004 */
[----:B------:R1:W-:Y:S04]  /*34a0*/  ATOMS.OR RZ, [UR4+0x18], R0 ;  /* 0x00001800ffff798c */ /* 0x0003e8000b000004 */
[----:B------:R1:W-:Y:S01]  /*34b0*/  STS [UR45+0x160], R3 ;  /* 0x00016003ff007988 */ /* 0x0003e2000800082d */
[----:B------:R-:W-:Y:S05]  /*34c0*/  BRA `(.L_x_53) ;  /* 0x0000000000107947 */ /* 0x000fea0003800000 */
.L_x_52:
[----:B------:R-:W-:Y:S02]  /*34d0*/  MOV R0, 0xffffffff ;  /* 0xffffffff00007802 */ /* 0x000fe40000000f00 */
[----:B------:R-:W-:-:S03]  /*34e0*/  MOV R2, 0x3510 ;  /* 0x0000351000027802 */ /* 0x000fc60000000f00 */
[----:B------:R1:W-:Y:S04]  /*34f0*/  STS [UR45+0x160], R0 ;  /* 0x00016000ff007988 */ /* 0x0003e8000800082d */
[----:B-1-3-5:R-:W-:Y:S05]  /*3500*/  CALL.REL.NOINC `($__internal_1_$__cuda_sm10x_tcgen05_guardrail_trap_phase_invalid_during_alloc) ;  /* 0x0000006c00707944 */ /* 0x02afea0003c00000 */
.L_x_53:
[----:B------:R-:W-:Y:S05]  /*3510*/  WARPSYNC.ALL ;  /* 0x0000000000007948 */ /* 0x000fea0003800000 */
[----:B------:R-:W2:Y:S01]  /*3520*/  S2UR UR6, SR_CgaCtaId ;  /* 0x00000000000679c3 */ /* 0x000ea20000008800 */
[----:B------:R-:W-:Y:S01]  /*3530*/  UMOV UR4, 0x400 ;  /* 0x0000040000047882 */ /* 0x000fe20000000000 */
[----:B------:R-:W-:-:S06]  /*3540*/  NOP ;  /* 0x0000000000007918 */ /* 0x000fcc0000000000 */
[----:B------:R-:W-:Y:S06]  /*3550*/  BAR.ARV 0x6, 0xa0 ;  /* 0x0182800000007b1d */ /* 0x000fec0000002000 */
[----:B------:R-:W-:Y:S01]  /*3560*/  IMAD.MOV.U32 R8, RZ, RZ, 0x1 ;  /* 0x00000001ff087424 */ /* 0x000fe200078e00ff */
[----:B------:R-:W-:Y:S01]  /*3570*/  UMOV UR15, URZ ;  /* 0x000000ff000f7c82 */ /* 0x000fe20008000000 */
[----:B------:R-:W-:Y:S01]  /*3580*/  UMOV UR14, URZ ;  /* 0x000000ff000e7c82 */ /* 0x000fe20008000000 */
[----:B------:R-:W-:Y:S01]  /*3590*/  UMOV UR20, 0x0 ;  /* 0x0000000000147882 */ /* 0x000fe20000000000 */
[----:B------:R-:W-:Y:S01]  /*35a0*/  UMOV UR21, 0x8210010 ;  /* 0x0821001000157882 */ /* 0x000fe20000000000 */
[----:B------:R-:W-:Y:S01]  /*35b0*/  UMOV UR18, 0x0 ;  /* 0x0000000000127882 */ /* 0x000fe20000000000 */
[----:B------:R-:W-:Y:S01]  /*35c0*/  UMOV UR19, 0x8210010 ;  /* 0x0821001000137882 */ /* 0x000fe20000000000 */
[----:B--2---:R-:W-:Y:S01]  /*35d0*/  ULEA UR6, UR6, UR4, 0x18 ;  /* 0x0000000406067291 */ /* 0x004fe2000f8ec0ff */
[----:B------:R-:W2:Y:S03]  /*35e0*/  LDCU.64 UR4, c[0x0][0x388] ;  /* 0x00007100ff0477ac */ /* 0x000ea60008000a00 */
[----:B------:R-:W-:-:S02]  /*35f0*/  UIADD3 UR9, UPT, UPT, UR6, 0x8400, URZ ;  /* 0x0000840006097890 */ /* 0x000fc4000fffe0ff */
[----:B------:R-:W-:-:S03]  /*3600*/  UIADD3 UR10, UPT, UPT, UR6, 0x20400, URZ ;  /* 0x00020400060a7890 */ /* 0x000fc6000fffe0ff */
[----:B------:R-:W1:Y:S01]  /*3610*/  LDS R9, [UR6+0x160] ;  /* 0x00016006ff097984 */ /* 0x000e620008000800 */
[----:B------:R-:W-:Y:S02]  /*3620*/  USHF.R.U32.HI UR9, URZ, 0x4, UR9 ;  /* 0x00000004ff097899 */ /* 0x000fe40008011609 */
[----:B------:R-:W-:Y:S02]  /*3630*/  USHF.R.U32.HI UR10, URZ, 0x4, UR10 ;  /* 0x00000004ff0a7899 */ /* 0x000fe4000801160a */
[----:B------:R-:W-:Y:S02]  /*3640*/  ULOP3.LUT UR9, UR9, 0x3fff, URZ, 0xc0, !UPT ;  /* 0x00003fff09097892 */ /* 0x000fe4000f8ec0ff */
[----:B------:R-:W-:Y:S02]  /*3650*/  ULOP3.LUT UR10, UR10, 0x3fff, URZ, 0xc0, !UPT ;  /* 0x00003fff0a0a7892 */ /* 0x000fe4000f8ec0ff */
[----:B------:R-:W-:Y:S02]  /*3660*/  ULOP3.LUT UR9, UR9, 0x10000, URZ, 0xfc, !UPT ;  /* 0x0001000009097892 */ /* 0x000fe4000f8efcff */
[----:B--2---:R-:W-:-:S02]  /*3670*/  UIADD3 UR4, UPT, UPT, UR4, 0x1f, URZ ;  /* 0x0000001f04047890 */ /* 0x004fc4000fffe0ff */
[----:B------:R-:W-:Y:S02]  /*3680*/  ULOP3.LUT UR10, UR10, 0x1000000, URZ, 0xfc, !UPT ;  /* 0x010000000a0a7892 */ /* 0x000fe4000f8efcff */
[----:B------:R-:W-:-:S04]  /*3690*/  USHF.R.S32.HI UR7, URZ, 0x1f, UR4 ;  /* 0x0000001fff077899 */ /* 0x000fc80008011404 */
[----:B------:R-:W-:-:S03]  /*36a0*/  ULEA.HI UR7, UR7, UR4, URZ, 0x5 ;  /* 0x0000000407077291 */ /* 0x000fc6000f8f28ff */
[----:B------:R-:W2:Y:S01]  /*36b0*/  LDCU UR4, c[0x0][0x390] ;  /* 0x00007200ff0477ac */ /* 0x000ea20008000800 */
[----:B------:R-:W-:-:S04]  /*36c0*/  USHF.R.S32.HI UR7, URZ, 0x5, UR7 ;  /* 0x00000005ff077899 */ /* 0x000fc80008011407 */
[----:B------:R-:W-:Y:S02]  /*36d0*/  UIMAD UR7, UR7, UR5, URZ ;  /* 0x00000005070772a4 */ /* 0x000fe4000f8e02ff */
[----:B------:R-:W-:-:S04]  /*36e0*/  UIADD3 UR5, UPT, UPT, UR6, 0x118, URZ ;  /* 0x0000011806057890 */ /* 0x000fc8000fffe0ff */
[----:B------:R-:W-:Y:S01]  /*36f0*/  UPRMT UR5, URZ, 0x654, UR5 ;  /* 0x00000654ff057896 */ /* 0x000fe20008000005 */
[C---:B-1----:R-:W-:Y:S01]  /*3700*/  VIADD R3, R9.reuse, 0x80 ;  /* 0x0000008009037836 */ /* 0x042fe20000000000 */
[----:B------:R-:W-:Y:S01]  /*3710*/  LOP3.LUT R2, R9, 0xffff, RZ, 0xc0, !PT ;  /* 0x0000ffff09027812 */ /* 0x000fe200078ec0ff */
[----:B--2---:R-:W-:-:S03]  /*3720*/  UIMAD UR4, UR7, UR4, URZ ;  /* 0x00000004070472a4 */ /* 0x004fc6000f8e02ff */
[----:B------:R-:W-:Y:S01]  /*3730*/  LOP3.LUT R3, R3, 0xffff, RZ, 0xc0, !PT ;  /* 0x0000ffff03037812 */ /* 0x000fe200078ec0ff */
[----:B------:R-:W-:Y:S02]  /*3740*/  UIADD3 UR16, UPT, UPT, UR4, -0x1, URZ ;  /* 0xffffffff04107890 */ /* 0x000fe4000fffe0ff */
[----:B------:R-:W-:Y:S02]  /*3750*/  UISETP.GE.AND UP2, UPT, UR4, 0x1, UPT ;  /* 0x000000010400788c */ /* 0x000fe4000bf46270 */
[----:B------:R1:W-:Y:S02]  /*3760*/  STL.64 [R1], R2 ;  /* 0x0000000201007387 */ /* 0x0003e40000100a00 */
[----:B-1----:R-:W-:-:S07]  /*3770*/  CS2R R2, SRZ ;  /* 0x0000000000027805 */ /* 0x002fce000001ff00 */
.L_x_62:
[----:B-1----:R-:W-:-:S04]  /*3780*/  SHF.L.U32 R4, R3, 0x1f, RZ ;  /* 0x0000001f03047819 */ /* 0x002fc800000006ff */
[----:B------:R-:W1:Y:S02]  /*3790*/  SYNCS.PHASECHK.TRANS64.TRYWAIT P0, [UR6+0x110], R4 ;  /* 0x00011004ff0075a7 */ /* 0x000e640008001106 */
[----:B-12---:R-:W-:Y:S05]  /*37a0*/  @!P0 BRA `(.L_x_56) ;  /* 0x0000006000ec8947 */ /* 0x006fea0003800000 */
.L_x_163:
[----:B-1----:R-:W1:Y:S01]  /*37b0*/  LDS.128 R4, [UR6+0x150] ;  /* 0x00015006ff047984 */ /* 0x002e620008000c00 */
[----:B------:R-:W-:Y:S01]  /*37c0*/  ULEA UR8, UR15, UR6, 0x3 ;  /* 0x000000060f087291 */ /* 0x000fe2000f8e18ff */
[----:B------:R-:W-:Y:S01]  /*37d0*/  SHF.L.U32 R0, R8, 0x1f, RZ ;  /* 0x0000001f08007819 */ /* 0x000fe200000006ff */
[----:B------:R-:W-:Y:S01]  /*37e0*/  @!PT LDS RZ, [RZ] ;  /* 0x00000000fffff984 */ /* 0x000fe20000000800 */
[----:B------:R-:W-:Y:S01]  /*37f0*/  @!PT LDS RZ, [RZ] ;  /* 0x00000000fffff984 */ /* 0x000fe20000000800 */
[----:B------:R-:W-:Y:S01]  /*3800*/  @!PT LDS RZ, [RZ] ;  /* 0x00000000fffff984 */ /* 0x000fe20000000800 */
[----:B------:R-:W-:Y:S01]  /*3810*/  @!PT LDS RZ, [RZ] ;  /* 0x00000000fffff984 */ /* 0x000fe20000000800 */
[----:B------:R2:W-:Y:S06]  /*3820*/  MEMBAR.ALL.CTA ;  /* 0x0000000000007992 */ /* 0x0005ec0000008000 */
[----:B--2---:R-:W2:Y:S02]  /*3830*/  FENCE.VIEW.ASYNC.S ;  /* 0x00000000000073c6 */ /* 0x004ea40000000000 */
[----:B--2---:R-:W-:Y:S01]  /*3840*/  SYNCS.ARRIVE.TRANS64.RED.A1T0 RZ, [UR5], RZ ;  /* 0x000000ffffff79a7 */ /* 0x004fe20008100405 */
[----:B------:R-:W2:Y:S01]  /*3850*/  SYNCS.PHASECHK.TRANS64.TRYWAIT P0, [UR8+0x130], R0 ;  /* 0x00013000ff0075a7 */ /* 0x000ea20008001108 */
[----:B-1----:R-:W-:Y:S01]  /*3860*/  LOP3.LUT P2, RZ, R6, 0x1, RZ, 0xc0, !PT ;  /* 0x0000000106ff7812 */ /* 0x002fe2000784c0ff */
[----:B--2---:R-:W-:-:S12]  /*3870*/  @!P0 BRA `(.L_x_57) ;  /* 0x0000006000d08947 */ /* 0x004fd80003800000 */
.L_x_165:
[----:B------:R-:W-:Y:S05]  /*3880*/  BRA.U !UP2, `(.L_x_58) ;  /* 0x000000010ac47547 */ /* 0x000fea000b800000 */
[----:B-1----:R-:W-:Y:S01]  /*3890*/  IMAD.U32 R0, RZ, RZ, UR15 ;  /* 0x0000000fff007e24 */ /* 0x002fe2000f8e00ff */
[----:B------:R-:W-:-:S04]  /*38a0*/  ULEA UR4, UR14, UR6, 0x3 ;  /* 0x000000060e047291 */ /* 0x000fc8000f8e18ff */
[----:B------:R-:W-:-:S05]  /*38b0*/  LEA R0, R0, R1, 0x2 ;  /* 0x0000000100007211 */ /* 0x000fca00078e10ff */
[----:B------:R1:W5:Y:S01]  /*38c0*/  LDL R4, [R0] ;  /* 0x0000000000047983 */ /* 0x0003620000100800 */
[----:B------:R-:W-:Y:S01]  /*38d0*/  UPLOP3.LUT UP3, UPT, UPT, UPT, UPT, 0x40, 0x4 ;  /* 0x000000000004789c */ /* 0x000fe20003f6e870 */
[----:B------:R-:W-:Y:S01]  /*38e0*/  UMOV UR13, UR16 ;  /* 0x00000010000d7c82 */ /* 0x000fe20008000000 */
[----:B------:R-:W-:Y:S01]  /*38f0*/  UMOV UR12, UR14 ;  /* 0x0000000e000c7c82 */ /* 0x000fe20008000000 */
[----:B-1----:R-:W-:-:S04]  /*3900*/  SHF.L.U32 R0, R2, 0x1f, RZ ;  /* 0x0000001f02007819 */ /* 0x002fc800000006ff */
[----:B------:R1:W2:Y:S04]  /*3910*/  SYNCS.PHASECHK.TRANS64.TRYWAIT P1, [UR4], R0 ;  /* 0x00000000ff0075a7 */ /* 0x0002a80008021104 */
.L_x_61:
[----:B------:R-:W-:Y:S01]  /*3920*/  ULEA UR7, UR12, UR6, 0x3 ;  /* 0x000000060c077291 */ /* 0x000fe2000f8e18ff */
[----:B-12-4-:R-:W-:Y:S11]  /*3930*/  @P1 BRA `(.L_x_59) ;  /* 0x00000000000c1947 */ /* 0x016ff60003800000 */
[----:B------:R-:W-:Y:S04]  /*3940*/  SHF.L.U32 R5, R2, 0x1f, RZ ;  /* 0x0000001f02057819 */ /* 0x000fe800000006ff */
[----:B------:R-:W2:Y:S02]  /*3950*/  SYNCS.PHASECHK.TRANS64.TRYWAIT P0, [UR7], R5 ;  /* 0x00000005ff0075a7 */ /* 0x000ea40008001107 */
[----:B--2---:R-:W-:Y:S05]  /*3960*/  @!P0 BRA `(.L_x_60) ;  /* 0x0000006000ac8947 */ /* 0x004fea0003800000 */
.L_x_59:
[----:B------:R-:W-:Y:S01]  /*3970*/  UISETP.NE.AND UP0, UPT, UR13, URZ, UPT ;  /* 0x000000ff0d00728c */ /* 0x000fe2000bf05270 */
[----:B------:R-:W-:Y:S01]  /*3980*/  PLOP3.LUT P1, PT, PT, PT, PT, 0x80, 0x8 ;  /* 0x000000000008781c */ /* 0x000fe20003f2f070 */
[----:B------:R-:W-:Y:S02]  /*3990*/  UIADD3 UR14, UPT, UPT, UR12, 0x1, URZ ;  /* 0x000000010c0e7890 */ /* 0x000fe4000fffe0ff */
[----:B------:R-:W-:Y:S02]  /*39a0*/  ULEA UR22, UR12, UR10, 0x9 ;  /* 0x0000000a0c167291 */ /* 0x000fe4000f8e48ff */
[----:B------:R-:W-:Y:S01]  /*39b0*/  UISETP.NE.AND UP1, UPT, UR14, 0xc, UPT ;  /* 0x0000000c0e00788c */ /* 0x000fe2000bf25270 */
[----:B------:R-:W-:Y:S01]  /*39c0*/  PLOP3.LUT P0, PT, PT, PT, UP0, 0x80, 0x8 ;  /* 0x000000000008781c */ /* 0x000fe20003f0f008 */
[----:B------:R-:W-:Y:S02]  /*39d0*/  ULEA UR24, UR12, UR9, 0x9 ;  /* 0x000000090c187291 */ /* 0x000fe4000f8e48ff */
[----:B------:R-:W-:Y:S02]  /*39e0*/  USEL UR11, URZ, 0x1, UP1 ;  /* 0x00000001ff0b7887 */ /* 0x000fe40008800000 */
[----:B------:R-:W-:Y:S02]  /*39f0*/  USEL UR14, UR14, URZ, UP1 ;  /* 0x000000ff0e0e7287 */ /* 0x000fe40008800000 */
[----:B------:R-:W-:Y:S02]  /*3a00*/  UIADD3 UR26, UPT, UPT, UR22, 0x80, URZ ;  /* 0x00000080161a7890 */ /* 0x000fe4000fffe0ff */
[----:B------:R-:W-:Y:S01]  /*3a10*/  @UP0 ULEA UR4, UR14, UR6, 0x3 ;  /* 0x000000060e040291 */ /* 0x000fe2000f8e18ff */
[----:B------:R-:W-:Y:S01]  /*3a20*/  LOP3.LUT R2, R2, UR11, RZ, 0x3c, !PT ;  /* 0x0000000b02027c12 */ /* 0x000fe2000f8e3cff */
[----:B------:R-:W-:Y:S02]  /*3a30*/  UIADD3 UR28, UPT, UPT, UR24, 0x2, URZ ;  /* 0x00000002181c7890 */ /* 0x000fe4000fffe0ff */
[----:B------:R-:W-:Y:S01]  /*3a40*/  UIADD3 UR17, UPT, UPT, UR7, 0x60, URZ ;  /* 0x0000006007117890 */ /* 0x000fe2000fffe0ff */
[----:B-1----:R-:W-:Y:S01]  /*3a50*/  @P0 SHF.L.U32 R0, R2, 0x1f, RZ ;  /* 0x0000001f02000819 */ /* 0x002fe200000006ff */
[----:B------:R-:W-:Y:S01]  /*3a60*/  UIADD3 UR7, UPT, UPT, UR13, 0x1, URZ ;  /* 0x000000010d077890 */ /* 0x000fe2000fffe0ff */
[----:B------:R-:W-:Y:S02]  /*3a70*/  UMOV UR23, 0x40004040 ;  /* 0x4000404000177882 */ /* 0x000fe40000000000 */
[----:B------:R4:W1:Y:S01]  /*3a80*/  @P0 SYNCS.PHASECHK.TRANS64.TRYWAIT P1, [UR4], R0 ;  /* 0x00000000ff0005a7 */ /* 0x0008620008021104 */
[----:B------:R-:W-:Y:S11]  /*3a90*/  ELECT P0, URZ, PT ;  /* 0x0000000000ff782f */ /* 0x000ff60003800000 */
[----:B------:R-:W-:Y:S02]  /*3aa0*/  @!UPT UIADD3 URZ, UPT, UPT, URZ, URZ, URZ ;  /* 0x000000fffffff290 */ /* 0x000fe4000fffe0ff */
[C---:B-----5:R-:W-:Y:S02]  /*3ab0*/  @P0 R2UR.BROADCAST UR11, R4.reuse ;  /* 0x00000000040b02ca */ /* 0x060fe400008e0000 */
[----:B------:R-:W-:Y:S11]  /*3ac0*/  ELECT P0, URZ, PT ;  /* 0x0000000000ff782f */ /* 0x000ff60003800000 */
[----:B------:R-:W-:Y:S02]  /*3ad0*/  @!UPT UIADD3 URZ, UPT, UPT, URZ, URZ, URZ ;  /* 0x000000fffffff290 */ /* 0x000fe4000fffe0ff */
[----:B------:R-:W-:Y:S01]  /*3ae0*/  @P0 R2UR.BROADCAST UR4, R4 ;  /* 0x00000000040402ca */ /* 0x000fe200008e0000 */
[----:B------:R-:W-:Y:S02]  /*3af0*/  UISETP.GT.U32.AND UP0, UPT, UR7, 0x1, UPT ;  /* 0x000000010700788c */ /* 0x000fe4000bf04070 */
[----:B------:R-:W-:Y:S01]  /*3b00*/  UIADD3 UR13, UPT, UPT, UR13, -0x1, URZ ;  /* 0xffffffff0d0d7890 */ /* 0x000fe2000fffe0ff */
[----:B------:R-:W-:Y:S01]  /*3b10*/  UMOV UR25, 0x80004020 ;  /* 0x8000402000197882 */ /* 0x000fe20000000000 */
[----:B------:R-:W-:Y:S01]  /*3b20*/  UMOV UR27, 0x40004040 ;  /* 0x40004040001b7882 */ /* 0x000fe20000000000 */
[----:B------:R-:W-:Y:S01]  /*3b30*/  UMOV UR29, 0x80004020 ;  /* 0x80004020001d7882 */ /* 0x000fe20000000000 */
[----:B------:R-:W-:Y:S01]  /*3b40*/  UMOV UR12, UR14 ;  /* 0x0000000e000c7c82 */ /* 0x000fe20008000000 */
[----:B------:R4:W-:Y:S01]  /*3b50*/  UTCHMMA gdesc[UR24], gdesc[UR22], tmem[UR11], tmem[UR20], idesc[UR21], UP3 ;  /* 0x00ff1416180075ea */ /* 0x0009e2000980000b */
[----:B------:R-:W-:Y:S04]  /*3b60*/  UPLOP3.LUT UP3, UPT, UPT, UPT, UPT, 0x80, 0x8 ;  /* 0x000000000008789c */ /* 0x000fe80003f6f070 */
[----:B------:R4:W-:Y:S01]  /*3b70*/  UTCHMMA gdesc[UR28], gdesc[UR26], tmem[UR4], tmem[UR18], idesc[UR19], UPT ;  /* 0x00ff121a1c0075ea */ /* 0x0009e2000b800004 */
[----:B------:R4:W-:Y:S01]  /*3b80*/  UTCBAR [UR17], URZ ;  /* 0x000000ff110073e9 */ /* 0x0009e200080000ff */
[----:B------:R-:W-:Y:S05]  /*3b90*/  BRA.U UP0, `(.L_x_61) ;  /* 0xfffffffd00607547 */ /* 0x000fea000b83ffff */
.L_x_58:
[----:B------:R-:W-:Y:S01]  /*3ba0*/  UIADD3 UR15, UPT, UPT, UR15, 0x1, URZ ;  /* 0x000000010f0f7890 */ /* 0x000fe2000fffe0ff */
[----:B------:R-:W-:Y:S01]  /*3bb0*/  LOP3.LUT R3, R3, 0x1, RZ, 0x3c, !PT ;  /* 0x0000000103037812 */ /* 0x000fe200078e3cff */
[----:B------:R-:W-:Y:S02]  /*3bc0*/  UIADD3 UR8, UPT, UPT, UR8, 0x120, URZ ;  /* 0x0000012008087890 */ /* 0x000fe4000fffe0ff */
[----:B------:R-:W-:-:S04]  /*3bd0*/  UISETP.NE.AND UP0, UPT, UR15, 0x2, UPT ;  /* 0x000000020f00788c */ /* 0x000fc8000bf05270 */
[----:B----4-:R-:W-:Y:S02]  /*3be0*/  USEL UR4, URZ, 0x1, UP0 ;  /* 0x00000001ff047887 */ /* 0x010fe40008000000 */
[----:B------:R-:W-:Y:S01]  /*3bf0*/  USEL UR15, UR15, URZ, UP0 ;  /* 0x000000ff0f0f7287 */ /* 0x000fe20008000000 */
[----:B------:R2:W-:Y:S03]  /*3c00*/  UTCBAR [UR8], URZ ;  /* 0x000000ff080073e9 */ /* 0x0005e600080000ff */
[----:B------:R-:W-:Y:S01]  /*3c10*/  LOP3.LUT R8, R8, UR4, RZ, 0x3c, !PT ;  /* 0x0000000408087c12 */ /* 0x000fe2000f8e3cff */
[----:B------:R-:W-:Y:S07]  /*3c20*/  @P2 BRA `(.L_x_62) ;  /* 0xfffffff800d42947 */ /* 0x000fee000383ffff */
[----:B------:R-:W4:Y:S01]  /*3c30*/  S2UR UR4, SR_CgaCtaId ;  /* 0x00000000000479c3 */ /* 0x000f220000008800 */
[----:B------:R-:W-:Y:S01]  /*3c40*/  ELECT P0, URZ, PT ;  /* 0x0000000000ff782f */ /* 0x000fe20003800000 */
[----:B-1----:R-:W-:Y:S01]  /*3c50*/  IMAD.MOV.U32 R0, RZ, RZ, 0x1 ;  /* 0x00000001ff007424 */ /* 0x002fe200078e00ff */
[----:B------:R-:W-:Y:S01]  /*3c60*/  UIADD3 UR6, UPT, UPT, UR6, 0x130, URZ ;  /* 0x0000013006067890 */ /* 0x000fe2000fffe0ff */
[----:B------:R-:W-:Y:S01]  /*3c70*/  SHF.L.U32 R2, R8, 0x1f, RZ ;  /* 0x0000001f08027819 */ /* 0x000fe200000006ff */
[----:B------:R-:W-:-:S03]  /*3c80*/  UMOV UR5, 0x40 ;  /* 0x0000004000057882 */ /* 0x000fc60000000000 */
[----:B------:R-:W-:Y:S01]  /*3c90*/  UVIRTCOUNT.DEALLOC.SMPOOL 0x80 ;  /* 0x000000800000784c */ /* 0x000fe20000000000 */
[----:B----4-:R-:W-:Y:S02]  /*3ca0*/  ULEA UR4, UR4, UR5, 0x18 ;  /* 0x0000000504047291 */ /* 0x010fe4000f8ec0ff */
[----:B------:R-:W-:-:S07]  /*3cb0*/  ULEA UR5, UR15, UR6, 0x3 ;  /* 0x000000060f057291 */ /* 0x000fce000f8e18ff */
[----:B------:R1:W-:Y:S02]  /*3cc0*/  @P0 STS.U8 [UR4+0x1c], R0 ;  /* 0x00001c00ff000988 */ /* 0x0003e40008000004 */
[----:B------:R-:W4:Y:S02]  /*3cd0*/  SYNCS.PHASECHK.TRANS64.TRYWAIT P0, [UR5], R2 ;  /* 0x00000002ff0075a7 */ /* 0x000f240008001105 */
[----:B-1--4-:R-:W-:Y:S05]  /*3ce0*/  @!P0 BRA `(.L_x_63) ;  /* 0x0000005c00e48947 */ /* 0x012fea0003800000 */
.L_x_168:
[----:B------:R-:W-:-:S04]  /*3cf0*/  UIADD3 UR7, UPT, UPT, UR15, 0x1, URZ ;  /* 0x000000010f077890 */ /* 0x000fc8000fffe0ff */
[----:B------:R-:W-:-:S04]  /*3d00*/  UISETP.NE.AND UP0, UPT, UR7, 0x2, UPT ;  /* 0x000000020700788c */ /* 0x000fc8000bf05270 */
[----:B------:R-:W-:Y:S02]  /*3d10*/  USEL UR5, URZ, 0x1, UP0 ;  /* 0x00000001ff057887 */ /* 0x000fe40008000000 */
[----:B------:R-:W-:-:S04]  /*3d20*/  USEL UR7, UR7, URZ, UP0 ;  /* 0x000000ff07077287 */ /* 0x000fc80008000000 */
[----:B------:R-:W-:Y:S01]  /*3d30*/  ULEA UR7, UR7, UR6, 0x3 ;  /* 0x0000000607077291 */ /* 0x000fe2000f8e18ff */
[----:B-1----:R-:W-:-:S04]  /*3d40*/  LOP3.LUT R2, R8, UR5, RZ, 0x3c, !PT ;  /* 0x0000000508027c12 */ /* 0x002fc8000f8e3cff */
[----:B------:R-:W-:-:S04]  /*3d50*/  SHF.L.U32 R2, R2, 0x1f, RZ ;  /* 0x0000001f02027819 */ /* 0x000fc800000006ff */
[----:B------:R-:W1:Y:S02]  /*3d60*/  SYNCS.PHASECHK.TRANS64.TRYWAIT P0, [UR7], R2 ;  /* 0x00000002ff0075a7 */ /* 0x000e640008001107 */
[----:B-1----:R-:W-:Y:S05]  /*3d70*/  @!P0 BRA `(.L_x_64) ;  /* 0x0000005c00d88947 */ /* 0x002fea0003800000 */
.L_x_170:
[----:B------:R-:W-:Y:S01]  /*3d80*/  NOP ;  /* 0x0000000000007918 */ /* 0x000fe20000000000 */
[----:B-1----:R-:W1:Y:S01]  /*3d90*/  LDS R0, [UR4+0x14] ;  /* 0x00001404ff007984 */ /* 0x002e620008000800 */
[----:B------:R-:W-:Y:S01]  /*3da0*/  LOP3.LUT R3, R9, 0xffff, RZ, 0xc0, !PT ;  /* 0x0000ffff09037812 */ /* 0x000fe200078ec0ff */
[----:B------:R-:W-:-:S03]  /*3db0*/  IMAD.MOV.U32 R2, RZ, RZ, 0xffff ;  /* 0x0000ffffff027424 */ /* 0x000fc600078e00ff */
[----:B------:R-:W-:-:S04]  /*3dc0*/  SHF.R.U32.HI R3, RZ, 0x5, R3 ;  /* 0x00000005ff037819 */ /* 0x000fc80000011603 */
[----:B------:R-:W-:-:S04]  /*3dd0*/  SHF.L.U32 R2, R2, R3, RZ ;  /* 0x0000000302027219 */ /* 0x000fc800000006ff */
[----:B-1----:R-:W-:-:S04]  /*3de0*/  LOP3.LUT R0, R0, R2, RZ, 0xc0, !PT ;  /* 0x0000000200007212 */ /* 0x002fc800078ec0ff */
[----:B------:R-:W-:Y:S01]  /*3df0*/  ISETP.NE.AND P0, PT, R0, R2, PT ;  /* 0x000000020000720c */ /* 0x000fe20003f05270 */
[----:B------:R-:W-:-:S05]  /*3e00*/  IMAD.MOV.U32 R0, RZ, RZ, 0x1 ;  /* 0x00000001ff007424 */ /* 0x000fca00078e00ff */
[----:B------:R-:W-:-:S07]  /*3e10*/  SHF.L.U32 R0, R0, R3, RZ ;  /* 0x0000000300007219 */ /* 0x000fce00000006ff */
[----:B------:R-:W-:Y:S05]  /*3e20*/  @P0 BRA `(.L_x_65) ;  /* 0x00000000005c0947 */ /* 0x000fea0003800000 */
[----:B------:R-:W1:Y:S02]  /*3e30*/  LDS R3, [UR4+0x18] ;  /* 0x00001804ff037984 */ /* 0x000e640008000800 */
[----:B-1----:R-:W-:-:S04]  /*3e40*/  LOP3.LUT R3, R3, R0, RZ, 0xc0, !PT ;  /* 0x0000000003037212 */ /* 0x002fc800078ec0ff */
[----:B------:R-:W-:-:S13]  /*3e50*/  ISETP.NE.AND P0, PT, R3, R0, PT ;  /* 0x000000000300720c */ /* 0x000fda0003f05270 */
[----:B------:R-:W-:Y:S05]  /*3e60*/  @P0 BRA `(.L_x_66) ;  /* 0x0000000000400947 */ /* 0x000fea0003800000 */
[----:B--2---:R-:W-:Y:S01]  /*3e70*/  R2UR UR8, R2 ;  /* 0x00000000020872ca */ /* 0x004fe200000e0000 */
[----:B------:R-:W1:Y:S01]  /*3e80*/  S2R R3, SR_LANEID ;  /* 0x0000000000037919 */ /* 0x000e620000000000 */
[----:B------:R-:W-:Y:S01]  /*3e90*/  LOP3.LUT R0, RZ, R0, RZ, 0x33, !PT ;  /* 0x00000000ff007212 */ /* 0x000fe200078e33ff */
[----:B------:R-:W-:Y:S02]  /*3ea0*/  VOTEU.ANY UR7, UPT, PT ;  /* 0x0000000000077886 */ /* 0x000fe400038e0100 */
[----:B------:R-:W-:Y:S01]  /*3eb0*/  UFLO.U32 UR7, UR7 ;  /* 0x00000007000772bd */ /* 0x000fe200080e0000 */
[----:B------:R-:W2:Y:S07]  /*3ec0*/  REDUX UR5, R0 ;  /* 0x00000000000573c4 */ /* 0x000eae0000000000 */
[----:B------:R-:W-:-:S06]  /*3ed0*/  ULOP3.LUT UR8, URZ, UR8, URZ, 0x33, !UPT ;  /* 0x00000008ff087292 */ /* 0x000fcc000f8e33ff */
[----:B------:R-:W-:-:S04]  /*3ee0*/  IMAD.U32 R2, RZ, RZ, UR8 ;  /* 0x00000008ff027e24 */ /* 0x000fc8000f8e00ff */
[----:B------:R-:W4:Y:S02]  /*3ef0*/  REDUX UR6, R2 ;  /* 0x00000000020673c4 */ /* 0x000f240000000000 */
[----:B------:R1:W-:Y:S01]  /*3f00*/  UTCATOMSWS.AND URZ, UR8 ;  /* 0x0000000800ff79e3 */ /* 0x0003e20008000000 */
[----:B--2---:R-:W-:Y:S01]  /*3f10*/  IMAD.U32 R0, RZ, RZ, UR5 ;  /* 0x00000005ff007e24 */ /* 0x004fe2000f8e00ff */
[----:B-1----:R-:W-:Y:S01]  /*3f20*/  ISETP.EQ.U32.AND P0, PT, R3, UR7, PT ;  /* 0x0000000703007c0c */ /* 0x002fe2000bf02070 */
[----:B----4-:R-:W-:-:S12]  /*3f30*/  IMAD.U32 R2, RZ, RZ, UR6 ;  /* 0x00000006ff027e24 */ /* 0x010fd8000f8e00ff */
[----:B------:R1:W-:Y:S04]  /*3f40*/  @P0 ATOMS.AND RZ, [UR4+0x14], R2 ;  /* 0x00001402ffff098c */ /* 0x0003e8000a800004 */
[----:B------:R1:W-:Y:S01]  /*3f50*/  @P0 ATOMS.AND RZ, [UR4+0x18], R0 ;  /* 0x00001800ffff098c */ /* 0x0003e2000a800004 */
[----:B------:R-:W-:Y:S05]  /*3f60*/  BRA `(.L_x_67) ;  /* 0x0000000000147947 */ /* 0x000fea0003800000 */
.L_x_66:
[----:B------:R-:W-:Y:S02]  /*3f70*/  MOV R2, 0x3f90 ;  /* 0x00003f9000027802 */ /* 0x000fe40000000f00 */
[----:B--23-5:R-:W-:Y:S05]  /*3f80*/  CALL.REL.NOINC `($__internal_0_$__cuda_sm10x_tcgen05_guardrail_trap_col_being_dealloced_not_returned_by_alloc) ;  /* 0x0000006000c47944 */ /* 0x02cfea0003c00000 */
[----:B------:R-:W-:Y:S05]  /*3f90*/  BRA `(.L_x_67) ;  /* 0x0000000000087947 */ /* 0x000fea0003800000 */
.L_x_65:
[----:B------:R-:W-:Y:S02]  /*3fa0*/  MOV R2, 0x3fc0 ;  /* 0x00003fc000027802 */ /* 0x000fe40000000f00 */
[----:B--23-5:R-:W-:Y:S05]  /*3fb0*/  CALL.REL.NOINC `($__internal_2_$__cuda_sm10x_tcgen05_guardrail_trap_unallocated_columns_being_dealloced) ;  /* 0x0000006000d07944 */ /* 0x02cfea0003c00000 */
.L_x_67:
[----:B------:R-:W-:Y:S01]  /*3fc0*/  NOP ;  /* 0x0000000000007918 */ /* 0x000fe20000000000 */
[----:B------:R-:W-:Y:S05]  /*3fd0*/  EXIT ;  /* 0x000000000000794d */ /* 0x000fea0003800000 */
.L_x_51:
[----:B------:R-:W-:-:S09]  /*3fe0*/  UISETP.NE.OR UP2, UPT, UR8, 0x3, !UP2 ;  /* 0x000000030800788c */ /* 0x000fd2000d745670 */
[----:B------:R-:W-:Y:S05]  /*3ff0*/  BRA.U UP2, `(.L_x_68) ;  /* 0x0000001102547547 */ /* 0x000fea000b800000 */
[----:B------:R-:W1:Y:S01]  /*4000*/  LDC.64 R28, c[0x0][0x988] ;  /* 0x00026200ff1c7b82 */ /* 0x000e620000000a00 */
[----:B------:R-:W2:Y:S01]  /*4010*/  LDCU.64 UR8, c[0x0][0x888] ;  /* 0x00011100ff0877ac */ /* 0x000ea20008000a00 */
[----:B------:R-:W-:Y:S02]  /*4020*/  IMAD.MOV.U32 R32, RZ, RZ, 0x1 ;  /* 0x00000001ff207424 */ /* 0x000fe400078e00ff */
[----:B------:R-:W-:Y:S01]  /*4030*/  IMAD.MOV.U32 R31, RZ, RZ, RZ ;  /* 0x000000ffff1f7224 */ /* 0x000fe200078e00ff */
[----:B------:R-:W4:Y:S03]  /*4040*/  LDCU.64 UR4, c[0x0][0x890] ;  /* 0x00011200ff0477ac */ /* 0x000f260008000a00 */
[----:B------:R-:W3:Y:S01]  /*4050*/  LDC.64 R22, c[0x0][0x980] ;  /* 0x00026000ff167b82 */ /* 0x000ee20000000a00 */
[----:B------:R-:W-:Y:S01]  /*4060*/  UMOV UR22, 0x400 ;  /* 0x0000040000167882 */ /* 0x000fe20000000000 */
[----:B------:R-:W-:-:S02]  /*4070*/  UPLOP3.LUT UP1, UPT, UPT, UPT, UPT, 0x40, 0x4 ;  /* 0x000000000004789c */ /* 0x000fc40003f2e870 */
[----:B------:R-:W-:-:S04]  /*4080*/  ULEA UR22, UR45, UR22, 0x18 ;  /* 0x000000162d167291 */ /* 0x000fc8000f8ec0ff */
[----:B------:R-:W3:Y:S01]  /*4090*/  LDC R0, c[0x0][0xb30] ;  /* 0x0002cc00ff007b82 */ /* 0x000ee20000000800 */
[----:B------:R-:W-:Y:S02]  /*40a0*/  UIADD3 UR23, UPT, UPT, UR22, 0xd8, URZ ;  /* 0x000000d816177890 */ /* 0x000fe4000fffe0ff */
[----:B------:R-:W-:Y:S02]  /*40b0*/  UIADD3 UR33, UPT, UPT, UR22, 0xc0, URZ ;  /* 0x000000c016217890 */ /* 0x000fe4000fffe0ff */
[----:B------:R-:W-:Y:S02]  /*40c0*/  UIADD3 UR25, UPT, UPT, UR22, 0xc8, URZ ;  /* 0x000000c816197890 */ /* 0x000fe4000fffe0ff */
[----:B--2---:R-:W-:Y:S01]  /*40d0*/  UISETP.NE.U32.AND UP4, UPT, UR8, URZ, UPT ;  /* 0x000000ff0800728c */ /* 0x004fe2000bf85070 */
[----:B------:R-:W2:Y:S01]  /*40e0*/  LDC R30, c[0x0][0x370] ;  /* 0x0000dc00ff1e7b82 */ /* 0x000ea20000000800 */
[C---:B-1----:R-:W-:Y:S01]  /*40f0*/  ISETP.NE.AND P0, PT, R29.reuse, 0x1, PT ;  /* 0x000000011d00780c */ /* 0x042fe20003f05270 */
[----:B----4-:R-:W-:Y:S01]  /*4100*/  UISETP.NE.U32.AND UP5, UPT, UR4, URZ, UPT ;  /* 0x000000ff0400728c */ /* 0x010fe2000bfa5070 */
[----:B------:R-:W-:Y:S01]  /*4110*/  R2UR UR7, R29 ;  /* 0x000000001d0772ca */ /* 0x000fe200000e0000 */
[----:B------:R-:W-:Y:S01]  /*4120*/  UIADD3 UR15, UPT, UPT, UR22, 0x118, URZ ;  /* 0x00000118160f7890 */ /* 0x000fe2000fffe0ff */
[----:B------:R-:W-:Y:S01]  /*4130*/  IMAD.MOV.U32 R29, RZ, RZ, 0x2000 ;  /* 0x00002000ff1d7424 */ /* 0x000fe200078e00ff */
[----:B------:R-:W-:-:S02]  /*4140*/  UIADD3 UR17, UPT, UPT, UR22, 0xd0, URZ ;  /* 0x000000d016117890 */ /* 0x000fc4000fffe0ff */
[----:B------:R-:W1:Y:S01]  /*4150*/  LDC R3, c[0x0][0xb0c] ;  /* 0x0002c300ff037b82 */ /* 0x000e620000000800 */
[----:B---3--:R-:W-:Y:S01]  /*4160*/  R2UR UR14, R22 ;  /* 0x00000000160e72ca */ /* 0x008fe200000e0000 */
[----:B------:R-:W-:Y:S02]  /*4170*/  UPRMT UR23, UR45, 0x654, UR23 ;  /* 0x000006542d177896 */ /* 0x000fe40008000017 */
[----:B------:R-:W-:Y:S02]  /*4180*/  UPRMT UR31, UR45, 0x654, UR33 ;  /* 0x000006542d1f7896 */ /* 0x000fe40008000021 */
[----:B------:R-:W-:Y:S02]  /*4190*/  UPRMT UR30, UR45, 0x654, UR25 ;  /* 0x000006542d1e7896 */ /* 0x000fe40008000019 */
[----:B------:R-:W3:Y:S01]  /*41a0*/  LDC R15, c[0x0][0xb20] ;  /* 0x0002c800ff0f7b82 */ /* 0x000ee20000000800 */
[----:B------:R-:W-:Y:S01]  /*41b0*/  ISETP.NE.AND P1, PT, R0, 0x1, PT ;  /* 0x000000010000780c */ /* 0x000fe20003f25270 */
[----:B------:R-:W-:-:S02]  /*41c0*/  UISETP.NE.AND.EX UP4, UPT, UR9, URZ, UPT, UP4 ;  /* 0x000000ff0900728c */ /* 0x000fc4000bf85340 */
[----:B------:R-:W-:Y:S02]  /*41d0*/  UPRMT UR15, URZ, 0x654, UR15 ;  /* 0x00000654ff0f7896 */ /* 0x000fe4000800000f */
[----:B------:R-:W-:Y:S02]  /*41e0*/  UPRMT UR45, UR45, 0x654, UR17 ;  /* 0x000006542d2d7896 */ /* 0x000fe40008000011 */
[----:B------:R-:W4:Y:S01]  /*41f0*/  LDC.64 R34, c[0x0][0x348] ;  /* 0x0000d200ff227b82 */ /* 0x000f220000000a00 */
[----:B------:R-:W-:Y:S01]  /*4200*/  UISETP.NE.AND.EX UP5, UPT, UR5, URZ, UPT, UP5 ;  /* 0x000000ff0500728c */ /* 0x000fe2000bfa5350 */
[----:B------:R-:W-:-:S06]  /*4210*/  VOTEU.ANY UP3, P0 ;  /* 0x0000000000ff7886 */ /* 0x000fcc0000060100 */
[----:B------:R-:W1:Y:S08]  /*4220*/  LDC.64 R18, c[0x0][0xb10] ;  /* 0x0002c400ff127b82 */ /* 0x000e700000000a00 */
[----:B------:R-:W1:Y:S08]  /*4230*/  LDC.64 R6, c[0x0][0xb18] ;  /* 0x0002c600ff067b82 */ /* 0x000e700000000a00 */
[----:B------:R-:W1:Y:S08]  /*4240*/  LDC.64 R4, c[0x0][0xb28] ;  /* 0x0002ca00ff047b82 */ /* 0x000e700000000a00 */
[----:B------:R-:W1:Y:S08]  /*4250*/  LDC.64 R20, c[0x0][0x990] ;  /* 0x00026400ff147b82 */ /* 0x000e700000000a00 */
[----:B--23--:R-:W1:Y:S02]  /*4260*/  LDC R16, c[0x0][0x374] ;  /* 0x0000dd00ff107b82 */ /* 0x00ce640000000800 */
.L_x_79:
[----:B------:R-:W-:Y:S04]  /*4270*/  SHF.L.U32 R2, R31, 0x1f, RZ ;  /* 0x0000001f1f027819 */ /* 0x000fe800000006ff */
[----:B--2---:R-:W2:Y:S02]  /*4280*/  SYNCS.PHASECHK.TRANS64.TRYWAIT P0, [UR22+0x110], R2 ;  /* 0x00011002ff0075a7 */ /* 0x004ea40008001116 */
[----:B--2---:R-:W-:Y:S05]  /*4290*/  @!P0 BRA `(.L_x_69) ;  /* 0x0000005800a88947 */ /* 0x004fea0003800000 */
.L_x_172:
[----:B------:R-:W3:Y:S01]  /*42a0*/  LDS.128 R24, [UR22+0x150] ;  /* 0x00015016ff187984 */ /* 0x000ee20008000c00 */
[----:B------:R-:W-:Y:S01]  /*42b0*/  ISETP.GE.AND P0, PT, R40, 0x1, PT ;  /* 0x000000012800780c */ /* 0x000fe20003f06270 */
[----:B------:R-:W-:Y:S01]  /*42c0*/  @!PT LDS RZ, [RZ] ;  /* 0x00000000fffff984 */ /* 0x000fe20000000800 */
[----:B------:R-:W-:Y:S01]  /*42d0*/  @!PT LDS RZ, [RZ] ;  /* 0x00000000fffff984 */ /* 0x000fe20000000800 */
[----:B------:R-:W-:Y:S01]  /*42e0*/  @!PT LDS RZ, [RZ] ;  /* 0x00000000fffff984 */ /* 0x000fe20000000800 */
[----:B------:R-:W-:Y:S01]  /*42f0*/  @!PT LDS RZ, [RZ] ;  /* 0x00000000fffff984 */ /* 0x000fe20000000800 */
[----:B------:R1:W-:Y:S06]  /*4300*/  MEMBAR.ALL.CTA ;  /* 0x0000000000007992 */ /* 0x0003ec0000008000 */
[----:B-1----:R-:W1:Y:S02]  /*4310*/  FENCE.VIEW.ASYNC.S ;  /* 0x00000000000073c6 */ /* 0x002e640000000000 */
[----:B-1----:R-:W-:Y:S01]  /*4320*/  SYNCS.ARRIVE.TRANS64.RED.A1T0 RZ, [UR15], RZ ;  /* 0x000000ffffff79a7 */ /* 0x002fe2000810040f */
[----:B---3--:R-:W-:Y:S11]  /*4330*/  LOP3.LUT P3, RZ, R26, 0x1, RZ, 0xc0, !PT ;  /* 0x000000011aff7812 */ /* 0x008ff6000786c0ff */
[----:B------:R-:W-:Y:S02]  /*4340*/  @!UPT UIADD3 URZ, UPT, UPT, URZ, URZ, URZ ;  /* 0x000000fffffff290 */ /* 0x000fe4000fffe0ff */
[----:B------:R-:W-:Y:S02]  /*4350*/  @P3 MOV R11, R24 ;  /* 0x00000018000b3202 */ /* 0x000fe40000000f00 */
[----:B------:R-:W-:Y:S01]  /*4360*/  @P3 LOP3.LUT R10, R25, 0xffff, RZ, 0xc0, !PT ;  /* 0x0000ffff190a3812 */ /* 0x000fe200078ec0ff */
[----:B------:R-:W-:Y:S06]  /*4370*/  @!P0 BRA `(.L_x_70) ;  /* 0x0000000000a48947 */ /* 0x000fec0003800000 */
[----:B--2---:R-:W-:Y:S01]  /*4380*/  IMAD.HI.U32 R0, R16, R7, RZ ;  /* 0x0000000710007227 */ /* 0x004fe200078e00ff */
[----:B------:R-:W-:Y:S02]  /*4390*/  ISETP.NE.AND P0, PT, R6, 0x1, PT ;  /* 0x000000010600780c */ /* 0x000fe40003f05270 */
[----:B------:R-:W-:Y:S01]  /*43a0*/  ISETP.NE.AND P2, PT, R40, 0x1, PT ;  /* 0x000000012800780c */ /* 0x000fe20003f45270 */
[----:B------:R-:W-:Y:S01]  /*43b0*/  IMAD.HI.U32 R9, R30, R18, RZ ;  /* 0x000000121e097227 */ /* 0x000fe200078e00ff */
[----:B------:R-:W-:Y:S02]  /*43c0*/  SHF.R.U32.HI R0, RZ, R15, R0 ;  /* 0x0000000fff007219 */ /* 0x000fe40000011600 */
[----:B------:R-:W-:Y:S01]  /*43d0*/  ISETP.NE.AND P4, PT, R3, 0x1, PT ;  /* 0x000000010300780c */ /* 0x000fe20003f85270 */
[----:B------:R-:W-:Y:S01]  /*43e0*/  IMAD.HI.U32 R13, R10, R7, RZ ;  /* 0x000000070a0d7227 */ /* 0x000fe200078e00ff */
[----:B------:R-:W-:Y:S02]  /*43f0*/  SHF.R.U32.HI R9, RZ, R19, R9 ;  /* 0x00000013ff097219 */ /* 0x000fe40000011609 */
[----:B------:R-:W-:Y:S01]  /*4400*/  SEL R0, R16, R0, !P0 ;  /* 0x0000000010007207 */ /* 0x000fe20004000000 */
[----:B------:R-:W-:Y:S01]  /*4410*/  IMAD.HI.U32 R12, R11, R18, RZ ;  /* 0x000000120b0c7227 */ /* 0x000fe200078e00ff */
[----:B------:R-:W-:Y:S03]  /*4420*/  SEL R9, R30, R9, !P4 ;  /* 0x000000091e097207 */ /* 0x000fe60006000000 */
[-C--:B------:R-:W-:Y:S01]  /*4430*/  IMAD.HI.U32 R8, R0, R4.reuse, RZ ;  /* 0x0000000400087227 */ /* 0x080fe200078e00ff */
[----:B------:R-:W-:Y:S03]  /*4440*/  SHF.R.U32.HI R12, RZ, R19, R12 ;  /* 0x00000013ff0c7219 */ /* 0x000fe6000001160c */
[----:B------:R-:W-:Y:S01]  /*4450*/  IMAD.HI.U32 R2, R9, R4, RZ ;  /* 0x0000000409027227 */ /* 0x000fe200078e00ff */
[----:B------:R-:W-:Y:S02]  /*4460*/  @P2 SHF.R.U32.HI R0, RZ, R5, R8 ;  /* 0x00000005ff002219 */ /* 0x000fe40000011608 */
[----:B------:R-:W-:Y:S02]  /*4470*/  SHF.R.U32.HI R8, RZ, R15, R13 ;  /* 0x0000000fff087219 */ /* 0x000fe4000001160d */
[----:B------:R-:W-:Y:S01]  /*4480*/  @P2 SHF.R.U32.HI R9, RZ, R5, R2 ;  /* 0x00000005ff092219 */ /* 0x000fe20000011602 */
[----:B------:R-:W-:Y:S01]  /*4490*/  IMAD R0, R40, R0, RZ ;  /* 0x0000000028007224 */ /* 0x000fe200078e02ff */
[----:B------:R-:W-:Y:S02]  /*44a0*/  SEL R8, R10, R8, !P0 ;  /* 0x000000080a087207 */ /* 0x000fe40004000000 */
[----:B------:R-:W-:Y:S01]  /*44b0*/  SEL R2, R11, R12, !P4 ;  /* 0x0000000c0b027207 */ /* 0x000fe20006000000 */
[----:B------:R-:W-:Y:S01]  /*44c0*/  IMAD R12, R40, R9, RZ ;  /* 0x00000009280c7224 */ /* 0x000fe200078e02ff */
[C---:B------:R-:W-:Y:S01]  /*44d0*/  ISETP.GE.AND P0, PT, R8.reuse, R0, PT ;  /* 0x000000000800720c */ /* 0x040fe20003f06270 */
[----:B------:R-:W-:Y:S03]  /*44e0*/  IMAD.HI.U32 R0, R8, R4, RZ ;  /* 0x0000000408007227 */ /* 0x000fe600078e00ff */
[----:B------:R-:W-:Y:S02]  /*44f0*/  ISETP.GE.OR P0, PT, R2, R12, P0 ;  /* 0x0000000c0200720c */ /* 0x000fe40000706670 */
[-C--:B------:R-:W-:Y:S04]  /*4500*/  SHF.R.U32.HI R0, RZ, R5.reuse, R0 ;  /* 0x00000005ff007219 */ /* 0x080fe80000011600 */
[----:B------:R-:W-:Y:S05]  /*4510*/  SEL R13, R8, R0, !P2 ;  /* 0x00000000080d7207 */ /* 0x000fea0005000000 */
[----:B------:R-:W-:Y:S02]  /*4520*/  IMAD.MOV R12, RZ, RZ, -R13 ;  /* 0x000000ffff0c7224 */ /* 0x000fe400078e0a0d */
[----:B------:R-:W-:Y:S04]  /*4530*/  @!P0 IMAD.HI.U32 R0, R2, R4, RZ ;  /* 0x0000000402008227 */ /* 0x000fe800078e00ff */
[----:B------:R-:W-:Y:S01]  /*4540*/  IMAD R12, R40, R12, R8 ;  /* 0x0000000c280c7224 */ /* 0x000fe200078e0208 */
[----:B------:R-:W-:Y:S04]  /*4550*/  @!P0 SHF.R.U32.HI R0, RZ, R5, R0 ;  /* 0x00000005ff008219 */ /* 0x000fe80000011600 */
[----:B------:R-:W-:Y:S04]  /*4560*/  @!P0 SEL R0, R2, R0, !P2 ;  /* 0x0000000002008207 */ /* 0x000fe80005000000 */
[----:B------:R-:W-:Y:S01]  /*4570*/  @!P0 IADD3 R13, PT, PT, R13, -R0, RZ ;  /* 0x800000000d0d8210 */ /* 0x000fe20007ffe0ff */
[----:B------:R-:W-:Y:S01]  /*4580*/  @!P0 IMAD R0, R9, R12, R0 ;  /* 0x0000000c09008224 */ /* 0x000fe200078e0200 */
[----:B------:R-:W-:Y:S01]  /*4590*/  IADD3 R9, PT, PT, -R8, RZ, RZ ;  /* 0x000000ff08097210 */ /* 0x000fe20007ffe1ff */
[--C-:B------:R-:W-:Y:S02]  /*45a0*/  IMAD.MOV R12, RZ, RZ, -R2.reuse ;  /* 0x000000ffff0c7224 */ /* 0x100fe400078e0a02 */
[----:B------:R-:W-:Y:S02]  /*45b0*/  @!P0 IMAD R8, R13, R40, R2 ;  /* 0x000000280d088224 */ /* 0x000fe400078e0202 */
[----:B------:R-:W-:Y:S02]  /*45c0*/  @!P0 IMAD.MOV.U32 R2, RZ, RZ, R0 ;  /* 0x000000ffff028224 */ /* 0x000fe400078e0000 */
[----:B------:R-:W-:Y:S02]  /*45d0*/  IMAD R11, R3, R12, R11 ;  /* 0x0000000c030b7224 */ /* 0x000fe400078e020b */
[----:B------:R-:W-:Y:S02]  /*45e0*/  IMAD R10, R6, R9, R10 ;  /* 0x00000009060a7224 */ /* 0x000fe400078e020a */
[----:B------:R-:W-:Y:S02]  /*45f0*/  IMAD R11, R2, R3, R11 ;  /* 0x00000003020b7224 */ /* 0x000fe400078e020b */
[----:B------:R-:W-:Y:S02]  /*4600*/  IMAD R10, R8, R6, R10 ;  /* 0x00000006080a7224 */ /* 0x000fe400078e020a */
.L_x_70:
[----:B------:R-:W-:Y:S05]  /*4610*/  BRA.U UP1, `(.L_x_71) ;  /* 0x0000000101107547 */ /* 0x000fea000b800000 */
[----:B--2---:R-:W-:Y:S04]  /*4620*/  MOV R2, UR6 ;  /* 0x0000000600027c02 */ /* 0x004fe80008000f00 */
[----:B------:R-:W-:Y:S04]  /*4630*/  SHF.L.U32 R2, R2, 0x1f, RZ ;  /* 0x0000001f02027819 */ /* 0x000fe800000006ff */
[----:B------:R-:W1:Y:S02]  /*4640*/  SYNCS.PHASECHK.TRANS64.TRYWAIT P0, [UR22+0x108], R2 ;  /* 0x00010802ff0075a7 */ /* 0x000e640008001116 */
[----:B-1----:R-:W-:Y:S05]  /*4650*/  @!P0 BRA `(.L_x_72) ;  /* 0x0000005400d08947 */ /* 0x002fea0003800000 */
.L_x_71:
[----:B------:R-:W-:Y:S02]  /*4660*/  R2UR UR34, R14 ;  /* 0x000000000e2272ca */ /* 0x000fe400000e0000 */
[----:B------:R-:W-:Y:S02]  /*4670*/  ISETP.NE.U32.AND P0, PT, RZ, UR4, PT ;  /* 0x00000004ff007c0c */ /* 0x000fe4000bf05070 */
[----:B------:R-:W-:Y:S02]  /*4680*/  SHF.L.U32 R14, R32, 0x1f, RZ ;  /* 0x0000001f200e7819 */ /* 0x000fe400000006ff */
[----:B------:R-:W-:Y:S07]  /*4690*/  ISETP.NE.AND.EX P0, PT, RZ, UR5, PT, P0 ;  /* 0x00000005ff007c0c */ /* 0x000fee000bf05300 */
[----:B------:R-:W-:Y:S01]  /*46a0*/  USHF.L.U32 UR34, UR34, 0x7, URZ ;  /* 0x0000000722227899 */ /* 0x000fe200080006ff */
[----:B------:R-:W-:Y:S11]  /*46b0*/  BRA.U !UP5, `(.L_x_73) ;  /* 0x000000010d347547 */ /* 0x000ff6000b800000 */
[----:B------:R-:W-:Y:S01]  /*46c0*/  UPLOP3.LUT UP0, UPT, UPT, UPT, UP4, 0x80, 0x8 ;  /* 0x000000000008789c */ /* 0x000fe20003f0f040 */
[----:B-12---:R-:W-:Y:S02]  /*46d0*/  HFMA2 R0, -RZ, RZ, 0, 5.9604644775390625e-08 ;  /* 0x00000001ff007431 */ /* 0x006fe400000001ff */
[----:B------:R-:W-:Y:S03]  /*46e0*/  IMAD.MOV.U32 R92, RZ, RZ, 0x1 ;  /* 0x00000001ff5c7424 */ /* 0x000fe600078e00ff */
[----:B------:R-:W-:Y:S05]  /*46f0*/  PLOP3.LUT P2, PT, PT, PT, UP0, 0x80, 0x8 ;  /* 0x000000000008781c */ /* 0x000fea0003f4f008 */
[----:B------:R-:W1:Y:S01]  /*4700*/  @UP0 LDCU.64 UR10, c[0x0][0x888] ;  /* 0x00011100ff0a07ac */ /* 0x000e620008000a00 */
[----:B------:R-:W-:Y:S07]  /*4710*/  @UP0 UIMAD UR8, UR57, UR4, URZ ;  /* 0x00000004390802a4 */ /* 0x000fee000f8e02ff */
[----:B------:R-:W-:Y:S01]  /*4720*/  @!P2 PRMT R92, R0, 0x7610, R92 ;  /* 0x00007610005ca816 */ /* 0x000fe2000000005c */
[----:B-1----:R-:W-:Y:S03]  /*4730*/  @UP0 UIMAD.WIDE UR10, UR8, 0x4, UR10 ;  /* 0x00000004080a08a5 */ /* 0x002fe6000f8e020a */
[----:B------:R-:W1:Y:S03]  /*4740*/  @!UP0 LDCU UR8, c[0x0][0x880] ;  /* 0x00011000ff0887ac */ /* 0x000e660008000800 */
[----:B------:R-:W-:Y:S01]  /*4750*/  IMAD.U32 R8, RZ, RZ, UR10 ;  /* 0x0000000aff087e24 */ /* 0x000fe2000f8e00ff */
[----:B------:R-:W-:Y:S05]  /*4760*/  MOV R9, UR11 ;  /* 0x0000000b00097c02 */ /* 0x000fea0008000f00 */
[----:B-----5:R3:W5:Y:S02]  /*4770*/  @P2 LDG.E R49, desc[UR48][R8.64] ;  /* 0x0000003008312981 */ /* 0x020764000c1e1900 */
[----:B-1-3--:R-:W-:Y:S07]  /*4780*/  @!P2 IMAD.U32 R49, RZ, RZ, UR8 ;  /* 0x00000008ff31ae24 */ /* 0x00afee000f8e00ff */
.L_x_73:
[----:B-----5:R-:W-:Y:S01]  /*4790*/  @!P0 FSETP.EQ.AND P4, PT, R49, RZ, PT ;  /* 0x000000ff3100820b */ /* 0x020fe20003f82000 */
[----:B------:R-:W-:Y:S01]  /*47a0*/  @!UPT UIADD3 URZ, UPT, UPT, URZ, URZ, URZ ;  /* 0x000000fffffff290 */ /* 0x000fe2000fffe0ff */
[----:B------:R-:W-:Y:S11]  /*47b0*/  @!P0 BRA `(.L_x_74) ;  /* 0x0000000000148947 */ /* 0x000ff60003800000 */
[----:B------:R-:W-:Y:S02]  /*47c0*/  LOP3.LUT P0, RZ, R92, 0xff, RZ, 0xc0, !PT ;  /* 0x000000ff5cff7812 */ /* 0x000fe4000780c0ff */
[----:B------:R-:W-:Y:S04]  /*47d0*/  PLOP3.LUT P4, PT, PT, PT, UP0, 0x80, 0x8 ;  /* 0x000000000008781c */ /* 0x000fe80003f8f008 */
[----:B------:R-:W-:Y:S07]  /*47e0*/  PLOP3.LUT P4, PT, P4, PT, PT, 0x8, 0x80 ;  /* 0x000000000080781c */ /* 0x000fee000278e170 */
[----:B------:R-:W-:Y:S11]  /*47f0*/  @P0 FSETP.EQ.AND P4, PT, R49, RZ, PT ;  /* 0x000000ff3100020b */ /* 0x000ff60003f82000 */
[----:B------:R-:W-:Y:S02]  /*4800*/  @!UPT UIADD3 URZ, UPT, UPT, URZ, URZ, URZ ;  /* 0x000000fffffff290 */ /* 0x000fe4000fffe0ff */
.L_x_74:
[----:B------:R-:W-:Y:S01]  /*4810*/  ISETP.NE.AND P0, PT, R22, 0x1, PT ;  /* 0x000000011600780c */ /* 0x000fe20003f05270 */
[----:B------:R-:W3:Y:S01]  /*4820*/  SYNCS.PHASECHK.TRANS64.TRYWAIT P2, [UR22+0xe0], R14 ;  /* 0x0000e00eff0075a7 */ /* 0x000ee20008041116 */
[----:B------:R-:W-:Y:S04]  /*4830*/  IMAD.SHL.U32 R17, R17, 0x80, RZ ;  /* 0x0000008011117824 */ /* 0x000fe800078e00ff */
[C---:B------:R-:W-:Y:S01]  /*4840*/  IMAD.HI.U32 R8, R17.reuse, R23, RZ ;  /* 0x0000001711087227 */ /* 0x040fe200078e00ff */
[C---:B------:R-:W-:Y:S04]  /*4850*/  R2UR UR35, R17.reuse ;  /* 0x00000000112372ca */ /* 0x040fe800000e0000 */
[----:B------:R-:W-:Y:S04]  /*4860*/  SHF.R.U32.HI R8, RZ, R28, R8 ;  /* 0x0000001cff087219 */ /* 0x000fe80000011608 */
[----:B------:R-:W-:Y:S02]  /*4870*/  SEL R8, R17, R8, !P0 ;  /* 0x0000000811087207 */ /* 0x000fe40004000000 */
[----:B------:R-:W-:Y:S02]  /*4880*/  ELECT P0, URZ, PT ;  /* 0x0000000000ff782f */ /* 0x000fe40003800000 */
[C---:B------:R-:W-:Y:S01]  /*4890*/  R2UR UR8, R8.reuse ;  /* 0x00000000080872ca */ /* 0x040fe200000e0000 */
[C---:B-12---:R-:W-:Y:S01]  /*48a0*/  IMAD.HI.U32 R0, R8.reuse, R20, RZ ;  /* 0x0000001408007227 */ /* 0x046fe200078e00ff */
[----:B------:R-:W-:Y:S02]  /*48b0*/  PLOP3.LUT P4, PT, P4, P0, PT, 0xf2, 0x2f ;  /* 0x00000000002f781c */ /* 0x000fe40002781e72 */
[----:B------:R-:W-:Y:S01]  /*48c0*/  R2UR UR36, R8 ;  /* 0x00000000082472ca */ /* 0x000fe200000e0000 */
[----:B------:R-:W-:Y:S01]  /*48d0*/  IMAD.MOV R2, RZ, RZ, -R8 ;  /* 0x000000ffff027224 */ /* 0x000fe200078e0a08 */
[----:B------:R-:W-:Y:S04]  /*48e0*/  SHF.R.U32.HI R0, RZ, R21, R0 ;  /* 0x00000015ff007219 */ /* 0x000fe80000011600 */
[----:B------:R-:W-:Y:S02]  /*48f0*/  R2UR UR37, R0 ;  /* 0x00000000002572ca */ /* 0x000fe400000e0000 */
[----:B------:R-:W-:Y:S03]  /*4900*/  R2UR UR9, R2 ;  /* 0x00000000020972ca */ /* 0x000fe600000e0000 */
[----:B----4-:R-:W-:Y:S05]  /*4910*/  @!P4 IADD3 R8, P0, PT, R34, 0x580, RZ ;  /* 0x000005802208c810 */ /* 0x010fea0007f1e0ff */
[----:B------:R-:W-:Y:S03]  /*4920*/  @!P4 IMAD.X R2, RZ, RZ, R35, P0 ;  /* 0x000000ffff02c224 */ /* 0x000fe600000e0623 */
[----:B------:R-:W-:Y:S02]  /*4930*/  USEL UR37, UR8, UR37, !UP3 ;  /* 0x0000002508257287 */ /* 0x000fe4000d800000 */
[----:B------:R-:W-:Y:S04]  /*4940*/  UIMAD UR35, UR14, UR9, UR35 ;  /* 0x000000090e2372a4 */ /* 0x000fe8000f8e0223 */
[----:B------:R-:W-:Y:S05]  /*4950*/  IMAD R0, RZ, RZ, -UR37 ;  /* 0x80000025ff007e24 */ /* 0x000fea000f8e02ff */
[----:B------:R-:W-:Y:S11]  /*4960*/  R2UR UR8, R0 ;  /* 0x00000000000872ca */ /* 0x000ff600000e0000 */
[----:B------:R-:W-:Y:S02]  /*4970*/  @!UPT UIADD3 URZ, UPT, UPT, URZ, URZ, URZ ;  /* 0x000000fffffff290 */ /* 0x000fe4000fffe0ff */
[----:B------:R-:W-:Y:S01]  /*4980*/  UIMAD UR36, UR7, UR8, UR36 ;  /* 0x00000008072472a4 */ /* 0x000fe2000f8e0224 */
[----:B---3--:R-:W-:Y:S11]  /*4990*/  @!P2 BRA `(.L_x_75) ;  /* 0x000000540018a947 */ /* 0x008ff60003800000 */
.L_x_175:
[----:B------:R-:W-:Y:S01]  /*49a0*/  @!P4 R2UR UR8, R8 ;  /* 0x000000000808c2ca */ /* 0x000fe200000e0000 */
[----:B------:R-:W-:Y:S01]  /*49b0*/  VOTEU.ALL UP2, P4 ;  /* 0x0000000000ff7886 */ /* 0x000fe20002040000 */
[----:B------:R-:W-:Y:S01]  /*49c0*/  @!P4 R2UR UR9, R2 ;  /* 0x000000000209c2ca */ /* 0x000fe200000e0000 */
[----:B------:R-:W-:Y:S01]  /*49d0*/  VOTEU.ALL UP1, P4 ;  /* 0x0000000000ff7886 */ /* 0x000fe20002020000 */
[----:B-1----:R-:W-:Y:S02]  /*49e0*/  @!P4 IMAD.MOV.U32 R0, RZ, RZ, 0x2000 ;  /* 0x00002000ff00c424 */ /* 0x002fe400078e00ff */
[----:B------:R-:W-:Y:S07]  /*49f0*/  @!UP2 UIADD3 UR32, UPT, UPT, UR22, 0x200, URZ ;  /* 0x000002001620a890 */ /* 0x000fee000fffe0ff */
[----:B------:R-:W-:Y:S02]  /*4a00*/  IMAD.U32 R8, RZ, RZ, UR8 ;  /* 0x00000008ff087e24 */ /* 0x000fe4000f8e00ff */
[----:B------:R-:W-:Y:S01]  /*4a10*/  IMAD.U32 R9, RZ, RZ, UR9 ;  /* 0x00000009ff097e24 */ /* 0x000fe2000f8e00ff */
[----:B------:R-:W-:Y:S02]  /*4a20*/  @!UP2 UPRMT UR9, URZ, 0x40, URZ ;  /* 0x00000040ff09a896 */ /* 0x000fe400080000ff */
[----:B------:R-:W-:Y:S02]  /*4a30*/  @!P4 R2UR UR10, R8 ;  /* 0x00000000080ac2ca */ /* 0x000fe400000e0000 */
[----:B------:R-:W-:Y:S01]  /*4a40*/  @!P4 R2UR UR11, R9 ;  /* 0x00000000090bc2ca */ /* 0x000fe200000e0000 */
[----:B------:R-:W-:Y:S01]  /*4a50*/  @!UP2 UPRMT UR8, UR9, 0x5410, URZ ;  /* 0x000054100908a896 */ /* 0x000fe200080000ff */
[----:B------:R-:W-:Y:S05]  /*4a60*/  @!P4 IADD3 R8, P0, PT, R34, 0x580, RZ ;  /* 0x000005802208c810 */ /* 0x000fea0007f1e0ff */
[----:B------:R-:W-:Y:S06]  /*4a70*/  @!P4 IMAD.X R2, RZ, RZ, R35, P0 ;  /* 0x000000ffff02c224 */ /* 0x000fec00000e0623 */
[----:B------:R1:W-:Y:S01]  /*4a80*/  @!UP1 UTMALDG.4D.IM2COL [UR32], [UR10], UR8 ;  /* 0x000000200a0093b4 */ /* 0x0003e20008058008 */
[----:B------:R1:W-:Y:S01]  /*4a90*/  @!P4 SYNCS.ARRIVE.TRANS64.RED.A0TR RZ, [UR22+0xc0], R0 ;  /* 0x0000c000ffffc9a7 */ /* 0x0003e20008300416 */
[----:B------:R-:W-:Y:S01]  /*4aa0*/  SYNCS.ARRIVE.TRANS64.RED.A1T0 RZ, [UR31], RZ ;  /* 0x000000ffffff79a7 */ /* 0x000fe2000810041f */
[----:B------:R-:W2:Y:S02]  /*4ab0*/  SYNCS.PHASECHK.TRANS64.TRYWAIT P2, [UR22+0xe8], R14 ;  /* 0x0000e80eff0075a7 */ /* 0x000ea40008041116 */
[----:B-12---:R-:W-:Y:S05]  /*4ac0*/  @!P2 BRA `(.L_x_76) ;  /* 0x0000005000e4a947 */ /* 0x006fea0003800000 */
.L_x_177:
[----:B------:R-:W-:Y:S01]  /*4ad0*/  @!P4 R2UR UR8, R2 ;  /* 0x000000000208c2ca */ /* 0x000fe200000e0000 */
[----:B------:R-:W-:Y:S01]  /*4ae0*/  VOTEU.ALL UP2, P4 ;  /* 0x0000000000ff7886 */ /* 0x000fe20002040000 */
[----:B------:R-:W-:Y:S01]  /*4af0*/  @!P4 R2UR UR9, R8 ;  /* 0x000000000809c2ca */ /* 0x000fe200000e0000 */
[----:B------:R-:W-:Y:S01]  /*4b00*/  VOTEU.ALL UP1, P4 ;  /* 0x0000000000ff7886 */ /* 0x000fe20002020000 */
[----:B-1----:R-:W-:Y:S01]  /*4b10*/  @!P4 IMAD.MOV.U32 R0, RZ, RZ, 0x2000 ;  /* 0x00002000ff00c424 */ /* 0x002fe200078e00ff */
[----:B------:R-:W-:Y:S01]  /*4b20*/  UMOV UR27, UR35 ;  /* 0x00000023001b7c82 */ /* 0x000fe20008000000 */
[----:B------:R-:W-:Y:S02]  /*4b30*/  @!UP2 UIADD3 UR26, UPT, UPT, UR34, 0x20, URZ ;  /* 0x00000020221aa890 */ /* 0x000fe4000fffe0ff */
[----:B------:R-:W-:Y:S01]  /*4b40*/  @!UP2 UIADD3 UR24, UPT, UPT, UR22, 0x2200, URZ ;  /* 0x000022001618a890 */ /* 0x000fe2000fffe0ff */
[----:B------:R-:W-:Y:S01]  /*4b50*/  UMOV UR28, UR36 ;  /* 0x00000024001c7c82 */ /* 0x000fe20008000000 */
[----:B------:R-:W-:Y:S03]  /*4b60*/  UMOV UR29, UR37 ;  /* 0x00000025001d7c82 */ /* 0x000fe60008000000 */
        /* <DEDUP_REMOVED lines=13> */
.L_x_179:
[----:B------:R-:W2:Y:S01]  /*4c40*/  LDC.64 R12, c[0x0][0xb18] ;  /* 0x0002c600ff0c7b82 */ /* 0x000ea20000000a00 */
[----:B------:R-:W-:Y:S01]  /*4c50*/  @!P4 R2UR UR8, R2 ;  /* 0x000000000208c2ca */ /* 0x000fe200000e0000 */
[----:B------:R-:W-:Y:S01]  /*4c60*/  VOTEU.ALL UP2, P4 ;  /* 0x0000000000ff7886 */ /* 0x000fe20002040000 */
[----:B------:R-:W-:Y:S01]  /*4c70*/  @!P4 R2UR UR9, R8 ;  /* 0x000000000809c2ca */ /* 0x000fe200000e0000 */
[----:B------:R-:W-:Y:S01]  /*4c80*/  VOTEU.ALL UP1, P4 ;  /* 0x0000000000ff7886 */ /* 0x000fe20002020000 */
[----:B-1----:R-:W-:Y:S03]  /*4c90*/  @!P4 IMAD.MOV.U32 R0, RZ, RZ, 0x2000 ;  /* 0x00002000ff00c424 */ /* 0x002fe600078e00ff */
[----:B------:R-:W1:Y:S01]  /*4ca0*/  @!P1 LDC R2, c[0x0][0xb0c] ;  /* 0x0002c300ff029b82 */ /* 0x000e620000000800 */
[----:B------:R-:W-:Y:S01]  /*4cb0*/  @!UP2 UIADD3 UR18, UPT, UPT, UR34, 0x40, URZ ;  /* 0x000000402212a890 */ /* 0x000fe2000fffe0ff */
[----:B------:R-:W-:Y:S01]  /*4cc0*/  @P3 SHF.R.U32.HI R24, RZ, 0x10, R25 ;  /* 0x00000010ff183819 */ /* 0x000fe20000011619 */
[----:B------:R-:W-:Y:S01]  /*4cd0*/  @!UP2 UIADD3 UR16, UPT, UPT, UR22, 0x4200, URZ ;  /* 0x000042001610a890 */ /* 0x000fe2000fffe0ff */
[----:B------:R-:W-:Y:S01]  /*4ce0*/  UMOV UR19, UR35 ;  /* 0x0000002300137c82 */ /* 0x000fe20008000000 */
[----:B------:R-:W-:Y:S01]  /*4cf0*/  UMOV UR20, UR36 ;  /* 0x0000002400147c82 */ /* 0x000fe20008000000 */
[----:B------:R-:W-:Y:S01]  /*4d00*/  UMOV UR21, UR37 ;  /* 0x0000002500157c82 */ /* 0x000fe20008000000 */
[----:B------:R-:W-:Y:S01]  /*4d10*/  IMAD.U32 R9, RZ, RZ, UR8 ;  /* 0x00000008ff097e24 */ /* 0x000fe2000f8e00ff */
[----:B------:R-:W-:Y:S01]  /*4d20*/  @P3 R2UR UR57, R24 ;  /* 0x00000000183932ca */ /* 0x000fe200000e0000 */
[----:B------:R-:W-:Y:S01]  /*4d30*/  IMAD.U32 R8, RZ, RZ, UR9 ;  /* 0x00000009ff087e24 */ /* 0x000fe2000f8e00ff */
[----:B------:R-:W-:Y:S02]  /*4d40*/  @!UP2 UPRMT UR9, URZ, 0x40, URZ ;  /* 0x00000040ff09a896 */ /* 0x000fe400080000ff */
[----:B------:R-:W-:Y:S02]  /*4d50*/  @!P4 R2UR UR11, R9 ;  /* 0x00000000090bc2ca */ /* 0x000fe400000e0000 */
[----:B------:R-:W-:Y:S01]  /*4d60*/  @!P4 R2UR UR10, R8 ;  /* 0x00000000080ac2ca */ /* 0x000fe200000e0000 */
[----:B------:R-:W-:Y:S01]  /*4d70*/  @!UP2 UPRMT UR8, UR9, 0x5410, URZ ;  /* 0x000054100908a896 */ /* 0x000fe200080000ff */
[----:B------:R-:W3:Y:S11]  /*4d80*/  LDC.64 R8, c[0x0][0xb10] ;  /* 0x0002c400ff087b82 */ /* 0x000ef60000000a00 */
[----:B------:R4:W-:Y:S01]  /*4d90*/  @!UP1 UTMALDG.4D.IM2COL [UR16], [UR10], UR8 ;  /* 0x000000100a0093b4 */ /* 0x0009e20008058008 */
[----:B------:R5:W-:Y:S01]  /*4da0*/  @!P4 SYNCS.ARRIVE.TRANS64.RED.A0TR RZ, [UR22+0xd0], R0 ;  /* 0x0000d000ffffc9a7 */ /* 0x000be20008300416 */
[C---:B---3--:R-:W-:Y:S01]  /*4db0*/  @!P1 IMAD.HI.U32 R8, R11.reuse, R8, RZ ;  /* 0x000000080b089227 */ /* 0x048fe200078e00ff */
[----:B--2---:R-:W-:Y:S02]  /*4dc0*/  @!P1 ISETP.NE.AND P0, PT, R12, 0x1, PT ;  /* 0x000000010c00980c */ /* 0x004fe40003f05270 */
[----:B-1----:R-:W-:Y:S01]  /*4dd0*/  @!P1 ISETP.NE.AND P2, PT, R2, 0x1, PT ;  /* 0x000000010200980c */ /* 0x002fe20003f45270 */
[----:B------:R-:W-:Y:S01]  /*4de0*/  SYNCS.ARRIVE.TRANS64.RED.A1T0 RZ, [UR45], RZ ;  /* 0x000000ffffff79a7 */ /* 0x000fe2000810042d */
[C---:B------:R-:W-:Y:S01]  /*4df0*/  @!P1 IMAD.HI.U32 R13, R10.reuse, R13, RZ ;  /* 0x0000000d0a0d9227 */ /* 0x040fe200078e00ff */
[----:B------:R-:W-:Y:S04]  /*4e00*/  @!P1 SHF.R.U32.HI R8, RZ, R9, R8 ;  /* 0x00000009ff089219 */ /* 0x000fe80000011608 */
[----:B------:R-:W-:Y:S01]  /*4e10*/  @!P1 SEL R8, R11, R8, !P2 ;  /* 0x000000080b089207 */ /* 0x000fe20005000000 */
[----:B------:R-:W1:Y:S01]  /*4e20*/  SYNCS.PHASECHK.TRANS64.TRYWAIT P5, [UR22+0xf8], R14 ;  /* 0x0000f80eff0075a7 */ /* 0x000e6200080a1116 */
[----:B-----5:R-:W2:Y:S02]  /*4e30*/  @!P1 LDC R0, c[0x0][0xb20] ;  /* 0x0002c800ff009b82 */ /* 0x020ea40000000800 */
[----:B--2---:R-:W-:Y:S04]  /*4e40*/  @!P1 SHF.R.U32.HI R0, RZ, R0, R13 ;  /* 0x00000000ff009219 */ /* 0x004fe8000001160d */
[----:B------:R-:W-:Y:S05]  /*4e50*/  @!P1 SEL R9, R10, R0, !P0 ;  /* 0x000000000a099207 */ /* 0x000fea0004000000 */
[----:B------:R-:W-:Y:S02]  /*4e60*/  @!P1 IMAD.IADD R0, R9, 0x1, -R8 ;  /* 0x0000000109009824 */ /* 0x000fe400078e0a08 */
[----:B------:R-:W-:Y:S02]  /*4e70*/  @!P1 IMAD.IADD R8, R8, 0x1, -R9 ;  /* 0x0000000108089824 */ /* 0x000fe400078e0a09 */
[----:B------:R-:W-:Y:S02]  /*4e80*/  @!P1 IMAD R11, R0, R2, R11 ;  /* 0x00000002000b9224 */ /* 0x000fe400078e020b */
[----:B------:R-:W-:Y:S01]  /*4e90*/  @!P1 IMAD R10, R8, R12, R10 ;  /* 0x0000000c080a9224 */ /* 0x000fe200078e020a */
[----:B-1--4-:R-:W-:Y:S06]  /*4ea0*/  @!P5 BRA `(.L_x_78) ;  /* 0x00000050001cd947 */ /* 0x012fec0003800000 */
.L_x_181:
[----:B------:R-:W-:Y:S01]  /*4eb0*/  @!P4 IADD3 R2, P0, PT, R34, 0x580, RZ ;  /* 0x000005802202c810 */ /* 0x000fe20007f1e0ff */
[----:B------:R-:W-:Y:S01]  /*4ec0*/  VOTEU.ALL UP2, P4 ;  /* 0x0000000000ff7886 */ /* 0x000fe20002040000 */
[----:B------:R-:W-:Y:S01]  /*4ed0*/  VOTEU.ALL UP1, P4 ;  /* 0x0000000000ff7886 */ /* 0x000fe20002020000 */
[----:B------:R-:W-:Y:S01]  /*4ee0*/  UMOV UR11, UR35 ;  /* 0x00000023000b7c82 */ /* 0x000fe20008000000 */
[----:B------:R-:W-:Y:S01]  /*4ef0*/  @!P4 R2UR UR9, R2 ;  /* 0x000000000209c2ca */ /* 0x000fe200000e0000 */
[----:B-1----:R-:W-:Y:S01]  /*4f00*/  @!P4 IMAD.X R0, RZ, RZ, R35, P0 ;  /* 0x000000ffff00c224 */ /* 0x002fe200000e0623 */
[----:B------:R-:W-:Y:S01]  /*4f10*/  @!UP2 UPRMT UR16, URZ, 0x40, URZ ;  /* 0x00000040ff10a896 */ /* 0x000fe200080000ff */
[----:B------:R-:W-:Y:S01]  /*4f20*/  LOP3.LUT R32, R32, 0x1, RZ, 0x3c, !PT ;  /* 0x0000000120207812 */ /* 0x000fe200078e3cff */
[----:B------:R-:W-:Y:S01]  /*4f30*/  @!UP2 UIADD3 UR10, UPT, UPT, UR34, 0x60, URZ ;  /* 0x00000060220aa890 */ /* 0x000fe2000fffe0ff */
[----:B------:R-:W-:Y:S01]  /*4f40*/  LOP3.LUT R31, R31, 0x1, RZ, 0x3c, !PT ;  /* 0x000000011f1f7812 */ /* 0x000fe200078e3cff */
[----:B------:R-:W-:Y:S01]  /*4f50*/  @!UP2 UPRMT UR20, UR16, 0x5410, URZ ;  /* 0x000054101014a896 */ /* 0x000fe200080000ff */
[----:B------:R-:W-:Y:S01]  /*4f60*/  @!P4 R2UR UR8, R0 ;  /* 0x000000000008c2ca */ /* 0x000fe200000e0000 */
[----:B------:R-:W-:Y:S01]  /*4f70*/  UMOV UR12, UR36 ;  /* 0x00000024000c7c82 */ /* 0x000fe20008000000 */
[----:B------:R-:W-:Y:S01]  /*4f80*/  UMOV UR13, UR37 ;  /* 0x00000025000d7c82 */ /* 0x000fe20008000000 */
[----:B------:R-:W-:Y:S02]  /*4f90*/  IMAD.IADD R14, R10, 0x1, R90 ;  /* 0x000000010a0e7824 */ /* 0x000fe400078e025a */
[----:B------:R-:W-:Y:S02]  /*4fa0*/  IMAD.IADD R17, R11, 0x1, R91 ;  /* 0x000000010b117824 */ /* 0x000fe400078e025b */
[----:B------:R-:W-:Y:S01]  /*4fb0*/  IMAD.U32 R8, RZ, RZ, UR9 ;  /* 0x00000009ff087e24 */ /* 0x000fe2000f8e00ff */
[----:B------:R-:W-:Y:S04]  /*4fc0*/  @!UP2 UIADD3 UR9, UPT, UPT, UR22, 0xd8, URZ ;  /* 0x000000d81609a890 */ /* 0x000fe8000fffe0ff */
[----:B------:R-:W-:Y:S01]  /*4fd0*/  @!P4 R2UR UR18, R8 ;  /* 0x000000000812c2ca */ /* 0x000fe200000e0000 */
[----:B------:R-:W-:Y:S01]  /*4fe0*/  IMAD.U32 R9, RZ, RZ, UR8 ;  /* 0x00000008ff097e24 */ /* 0x000fe2000f8e00ff */
[----:B------:R-:W-:Y:S04]  /*4ff0*/  @!UP2 UIADD3 UR8, UPT, UPT, UR22, 0x6200, URZ ;  /* 0x000062001608a890 */ /* 0x000fe8000fffe0ff */
[----:B------:R-:W-:Y:S11]  /*5000*/  @!P4 R2UR UR19, R9 ;  /* 0x000000000913c2ca */ /* 0x000ff600000e0000 */
[----:B------:R-:W-:Y:S02]  /*5010*/  @!UPT UIADD3 URZ, UPT, UPT, URZ, URZ, URZ ;  /* 0x000000fffffff290 */ /* 0x000fe4000fffe0ff */
[----:B------:R2:W-:Y:S01]  /*5020*/  @!UP1 UTMALDG.4D.IM2COL [UR8], [UR18], UR20 ;  /* 0x00000008120093b4 */ /* 0x0005e20008058014 */
[----:B------:R2:W-:Y:S01]  /*5030*/  @!P4 SYNCS.ARRIVE.TRANS64.RED.A0TR RZ, [UR22+0xd8], R29 ;  /* 0x0000d81dffffc9a7 */ /* 0x0005e20008300416 */
[----:B------:R-:W-:Y:S01]  /*5040*/  UPLOP3.LUT UP1, UPT, UPT, UPT, UPT, 0x80, 0x8 ;  /* 0x000000000008789c */ /* 0x000fe20003f2f070 */
[----:B------:R-:W-:Y:S01]  /*5050*/  SYNCS.ARRIVE.TRANS64.RED.A1T0 RZ, [UR23], RZ ;  /* 0x000000ffffff79a7 */ /* 0x000fe20008100417 */
[----:B------:R-:W-:Y:S09]  /*5060*/  @P3 BRA `(.L_x_79) ;  /* 0xfffffff000803947 */ /* 0x000ff2000383ffff */
[----:B------:R-:W-:-:S04]  /*5070*/  SHF.L.U32 R2, R32, 0x1f, RZ ;  /* 0x0000001f20027819 */ /* 0x000fc800000006ff */
[----:B------:R-:W1:Y:S02]  /*5080*/  SYNCS.PHASECHK.TRANS64.TRYWAIT P0, [UR22+0xe0], R2 ;  /* 0x0000e002ff0075a7 */ /* 0x000e640008001116 */
[----:B-1----:R-:W-:Y:S05]  /*5090*/  @!P0 BRA `(.L_x_80) ;  /* 0x0000004c00b88947 */ /* 0x002fea0003800000 */
.L_x_183:
[----:B------:R-:W3:Y:S02]  /*50a0*/  SYNCS.PHASECHK.TRANS64.TRYWAIT P0, [UR22+0xe8], R2 ;  /* 0x0000e802ff0075a7 */ /* 0x000ee40008001116 */
[----:B---3--:R-:W-:Y:S05]  /*50b0*/  @!P0 BRA `(.L_x_81) ;  /* 0x0000004c00c88947 */ /* 0x008fea0003800000 */
.L_x_185:
[----:B------:R-:W3:Y:S02]  /*50c0*/  SYNCS.PHASECHK.TRANS64.TRYWAIT P0, [UR22+0xf0], R2 ;  /* 0x0000f002ff0075a7 */ /* 0x000ee40008001116 */
[----:B---3--:R-:W-:Y:S05]  /*50d0*/  @!P0 BRA `(.L_x_82) ;  /* 0x0000004c00d88947 */ /* 0x008fea0003800000 */
.L_x_187:
[----:B-1----:R-:W-:-:S07]  /*50e0*/  MOV R0, UR22 ;  /* 0x0000001600007c02 */ /* 0x002fce0008000f00 */
.L_x_83:
[----:B-1----:R-:W-:-:S04]  /*50f0*/  SHF.L.U32 R2, R32, 0x1f, RZ ;  /* 0x0000001f20027819 */ /* 0x002fc800000006ff */
[----:B------:R1:W3:Y:S03]  /*5100*/  SYNCS.PHASECHK.TRANS64.TRYWAIT P0, [R0+URZ+0xf8], R2 ;  /* 0x0000f802000075a7 */ /* 0x0002e600080011ff */
[----:B---3--:R-:W-:Y:S05]  /*5110*/  @!P0 NANOSLEEP.SYNCS 0x989680 ;  /* 0x009896800000895d */ /* 0x008fea0003900000 */
[----:B------:R-:W3:Y:S02]  /*5120*/  @!P0 SYNCS.PHASECHK.TRANS64 P0, [R0+URZ+0xf8], R2 ;  /* 0x0000f802000085a7 */ /* 0x000ee400080010ff */
[----:B--23--:R-:W-:Y:S05]  /*5130*/  @P0 EXIT ;  /* 0x000000000000094d */ /* 0x00cfea0003800000 */
[----:B------:R-:W-:Y:S05]  /*5140*/  BRA `(.L_x_83) ;  /* 0xfffffffc00e87947 */ /* 0x000fea000383ffff */
.L_x_68:
[----:B------:R-:W-:-:S06]  /*5150*/  UISETP.GE.AND UP1, UPT, UR8, 0x4, UPT ;  /* 0x000000040800788c */ /* 0x000fcc000bf26270 */
[----:B------:R-:W-:-:S13]  /*5160*/  PLOP3.LUT P0, PT, PT, PT, UP1, 0x80, 0x8 ;  /* 0x000000000008781c */ /* 0x000fda0003f0f018 */
[----:B------:R-:W-:Y:S05]  /*5170*/  @!P0 EXIT ;  /* 0x000000000000894d */ /* 0x000fea0003800000 */
[----:B------:R-:W-:Y:S01]  /*5180*/  BAR.SYNC.DEFER_BLOCKING 0x6, 0xa0 ;  /* 0x0182800000007b1d */ /* 0x000fe20000010000 */
[C---:B------:R-:W-:Y:S01]  /*5190*/  IMAD.SHL.U32 R0, R101.reuse, 0x20, RZ ;  /* 0x0000002065007824 */ /* 0x040fe200078e00ff */
[C---:B------:R-:W-:Y:S01]  /*51a0*/  SHF.L.U32 R46, R101.reuse, 0x10, RZ ;  /* 0x00000010652e7819 */ /* 0x040fe200000006ff */
[C---:B------:R-:W-:Y:S01]  /*51b0*/  IMAD.SHL.U32 R100, R101.reuse, 0x4, RZ ;  /* 0x0000000465647824 */ /* 0x040fe200078e00ff */
[C---:B------:R-:W-:Y:S01]  /*51c0*/  LOP3.LUT R102, R101.reuse, 0x60, RZ, 0xc0, !PT ;  /* 0x0000006065667812 */ /* 0x040fe200078ec0ff */
[----:B------:R-:W-:Y:S01]  /*51d0*/  HFMA2 R97, -RZ, RZ, 0, 0 ;  /* 0x00000000ff617431 */ /* 0x000fe200000001ff */
[----:B------:R-:W-:Y:S02]  /*51e0*/  UMOV UR50, 0x400 ;  /* 0x0000040000327882 */ /* 0x000fe40000000000 */
[----:B------:R-:W1:Y:S01]  /*51f0*/  LDC R96, c[0x0][0x370] ;  /* 0x0000dc00ff607b82 */ /* 0x000e620000000800 */
[----:B------:R-:W-:Y:S01]  /*5200*/  ULEA UR50, UR45, UR50, 0x18 ;  /* 0x000000322d327291 */ /* 0x000fe2000f8ec0ff */
[----:B------:R-:W-:Y:S01]  /*5210*/  LOP3.LUT R4, R0, 0xc0, RZ, 0xc0, !PT ;  /* 0x000000c000047812 */ /* 0x000fe200078ec0ff */
[----:B------:R-:W-:Y:S01]  /*5220*/  IMAD.MOV.U32 R99, RZ, RZ, 0x1 ;  /* 0x00000001ff637424 */ /* 0x000fe200078e00ff */
[C---:B------:R-:W-:Y:S01]  /*5230*/  LOP3.LUT R105, R101.reuse, 0x2, RZ, 0xc0, !PT ;  /* 0x0000000265697812 */ /* 0x040fe200078ec0ff */
[----:B------:R-:W-:Y:S01]  /*5240*/  UIADD3 UR4, UPT, UPT, UR50, 0x200, URZ ;  /* 0x0000020032047890 */ /* 0x000fe2000fffe0ff */
[----:B------:R-:W-:Y:S01]  /*5250*/  LOP3.LUT R100, R4, 0x18, R100, 0xf8, !PT ;  /* 0x0000001804647812 */ /* 0x000fe200078ef864 */
[----:B------:R-:W-:Y:S01]  /*5260*/  IMAD.MOV.U32 R45, RZ, RZ, RZ ;  /* 0x000000ffff2d7224 */ /* 0x000fe200078e00ff */
[----:B------:R-:W2:Y:S01]  /*5270*/  LDC R42, c[0x0][0xb0c] ;  /* 0x0002c300ff2a7b82 */ /* 0x000ea20000000800 */
[----:B------:R-:W-:Y:S01]  /*5280*/  LOP3.LUT R101, R101, 0x4, RZ, 0xc0, !PT ;  /* 0x0000000465657812 */ /* 0x000fe200078ec0ff */
[----:B------:R-:W-:Y:S01]  /*5290*/  IMAD.MOV.U32 R98, RZ, RZ, RZ ;  /* 0x000000ffff627224 */ /* 0x000fe200078e00ff */
[----:B------:R-:W-:Y:S01]  /*52a0*/  LOP3.LUT R100, R100, 0xf20, R0, 0xf8, !PT ;  /* 0x00000f2064647812 */ /* 0x000fe200078ef800 */
[----:B------:R-:W-:Y:S01]  /*52b0*/  IMAD.U32 R94, RZ, RZ, UR4 ;  /* 0x00000004ff5e7e24 */ /* 0x000fe2000f8e00ff */
[----:B------:R-:W-:Y:S01]  /*52c0*/  LOP3.LUT R46, R46, 0x600000, RZ, 0xc0, !PT ;  /* 0x006000002e2e7812 */ /* 0x000fe200078ec0ff */
[----:B------:R-:W4:Y:S02]  /*52d0*/  LDCU.64 UR54, c[0x0][0x348] ;  /* 0x00006900ff3677ac */ /* 0x000f240008000a00 */
[----:B------:R-:W1:Y:S01]  /*52e0*/  LDC R93, c[0x0][0xb20] ;  /* 0x0002c800ff5d7b82 */ /* 0x000e620000000800 */
[----:B------:R-:W3:Y:S01]  /*52f0*/  LDS R2, [UR50+0x160] ;  /* 0x00016032ff027984 */ /* 0x000ee20008000800 */
[----:B------:R-:W-:Y:S01]  /*5300*/  LEA R100, R100, R94, 0x1 ;  /* 0x0000005e64647211 */ /* 0x000fe200078e08ff */
[----:B------:R-:W1:Y:S04]  /*5310*/  LDCU.64 UR36, c[0x0][0x888] ;  /* 0x00011100ff2477ac */ /* 0x000e680008000a00 */
[--C-:B------:R-:W-:Y:S01]  /*5320*/  IMAD R105, R105, -0x10, R100.reuse ;  /* 0xfffffff069697824 */ /* 0x100fe200078e0264 */
[----:B------:R-:W1:Y:S01]  /*5330*/  LDC R41, c[0x0][0xb30] ;  /* 0x0002cc00ff297b82 */ /* 0x000e620000000800 */
[----:B------:R-:W-:Y:S01]  /*5340*/  IMAD R104, R101, -0x10, R100 ;  /* 0xfffffff065687824 */ /* 0x000fe200078e0264 */
[----:B------:R-:W1:Y:S01]  /*5350*/  LDCU.64 UR38, c[0x0][0x890] ;  /* 0x00011200ff2677ac */ /* 0x000e620008000a00 */
[----:B------:R-:W1:Y:S05]  /*5360*/  LDCU.64 UR46, c[0x0][0xa90] ;  /* 0x00015200ff2e77ac */ /* 0x000e6a0008000a00 */
[----:B------:R-:W1:Y:S01]  /*5370*/  LDC.64 R84, c[0x0][0xb10] ;  /* 0x0002c400ff547b82 */ /* 0x000e620000000a00 */
[----:B------:R-:W-:Y:S01]  /*5380*/  UMOV UR52, URZ ;  /* 0x000000ff00347c82 */ /* 0x000fe20008000000 */
[----:B------:R-:W-:-:S06]  /*5390*/  UMOV UR56, URZ ;  /* 0x000000ff00387c82 */ /* 0x000fcc0008000000 */
[----:B------:R-:W1:Y:S08]  /*53a0*/  LDC.64 R38, c[0x0][0xb18] ;  /* 0x0002c600ff267b82 */ /* 0x000e700000000a00 */
[----:B------:R-:W1:Y:S08]  /*53b0*/  LDC.64 R36, c[0x0][0xb28] ;  /* 0x0002ca00ff247b82 */ /* 0x000e700000000a00 */
[----:B------:R-:W1:Y:S01]  /*53c0*/  LDC.64 R82, c[0x0][0x8b0] ;  /* 0x00022c00ff527b82 */ /* 0x000e620000000a00 */
[C---:B---3--:R-:W-:Y:S01]  /*53d0*/  VIADD R3, R2.reuse, 0x80 ;  /* 0x0000008002037836 */ /* 0x048fe20000000000 */
[----:B------:R-:W-:-:S04]  /*53e0*/  LOP3.LUT R2, R2, 0xffff, RZ, 0xc0, !PT ;  /* 0x0000ffff02027812 */ /* 0x000fc800078ec0ff */
[----:B------:R-:W-:Y:S02]  /*53f0*/  LOP3.LUT R3, R3, 0xffff, RZ, 0xc0, !PT ;  /* 0x0000ffff03037812 */ /* 0x000fe400078ec0ff */
[----:B------:R-:W3:Y:S03]  /*5400*/  LDC.64 R80, c[0x0][0x8a8] ;  /* 0x00022a00ff507b82 */ /* 0x000ee60000000a00 */
[----:B------:R1:W-:Y:S05]  /*5410*/  STL.64 [R1], R2 ;  /* 0x0000000201007387 */ /* 0x0003ea0000100a00 */
[----:B------:R-:W1:Y:S08]  /*5420*/  LDC.64 R88, c[0x0][0xa80] ;  /* 0x0002a000ff587b82 */ /* 0x000e700000000a00 */
[----:B------:R-:W1:Y:S08]  /*5430*/  LDC.64 R86, c[0x0][0xa88] ;  /* 0x0002a200ff567b82 */ /* 0x000e700000000a00 */
[----:B--2-4-:R-:W1:Y:S02]  /*5440*/  LDC R95, c[0x0][0x374] ;  /* 0x0000dd00ff5f7b82 */ /* 0x014e640000000800 */
.L_x_127:
[----:B-1----:R-:W-:Y:S04]  /*5450*/  SHF.L.U32 R2, R97, 0x1f, RZ ;  /* 0x0000001f61027819 */ /* 0x002fe800000006ff */
[----:B------:R-:W1:Y:S02]  /*5460*/  SYNCS.PHASECHK.TRANS64.TRYWAIT P0, [UR50+0x110], R2 ;  /* 0x00011002ff0075a7 */ /* 0x000e640008001132 */
[----:B-1-3--:R-:W-:Y:S05]  /*5470*/  @!P0 BRA `(.L_x_84) ;  /* 0x0000004c00088947 */ /* 0x00afea0003800000 */
.L_x_189:
[----:B------:R-:W2:Y:S01]  /*5480*/  LDC.64 R10, c[0x0][0xb10] ;  /* 0x0002c400ff0a7b82 */ /* 0x000ea20000000a00 */
[----:B------:R-:W4:Y:S01]  /*5490*/  LDS.128 R20, [UR50+0x150] ;  /* 0x00015032ff147984 */ /* 0x000f220008000c00 */
[----:B------:R-:W-:Y:S01]  /*54a0*/  UIADD3 UR4, UPT, UPT, UR50, 0x118, URZ ;  /* 0x0000011832047890 */ /* 0x000fe2000fffe0ff */
[----:B-1----:R-:W-:Y:S01]  /*54b0*/  IMAD R0, R45, 0x4, R1 ;  /* 0x000000042d007824 */ /* 0x002fe200078e0201 */
[----:B------:R-:W-:Y:S04]  /*54c0*/  ISETP.NE.AND P1, PT, R41, 0x1, PT ;  /* 0x000000012900780c */ /* 0x000fe80003f25270 */
[----:B------:R-:W1:Y:S01]  /*54d0*/  LDC.64 R8, c[0x0][0xb18] ;  /* 0x0002c600ff087b82 */ /* 0x000e620000000a00 */
[----:B------:R-:W-:Y:S01]  /*54e0*/  UPRMT UR4, URZ, 0x654, UR4 ;  /* 0x00000654ff047896 */ /* 0x000fe20008000004 */
[----:B------:R-:W-:Y:S01]  /*54f0*/  ISETP.GE.AND P0, PT, R40, 0x1, PT ;  /* 0x000000012800780c */ /* 0x000fe20003f06270 */
[----:B------:R-:W-:Y:S01]  /*5500*/  @!PT LDS RZ, [RZ] ;  /* 0x00000000fffff984 */ /* 0x000fe20000000800 */
[----:B------:R-:W-:Y:S01]  /*5510*/  @!PT LDS RZ, [RZ] ;  /* 0x00000000fffff984 */ /* 0x000fe20000000800 */
[----:B------:R-:W-:Y:S01]  /*5520*/  @!PT LDS RZ, [RZ] ;  /* 0x00000000fffff984 */ /* 0x000fe20000000800 */
[----:B------:R-:W-:Y:S01]  /*5530*/  @!PT LDS RZ, [RZ] ;  /* 0x00000000fffff984 */ /* 0x000fe20000000800 */
[----:B------:R3:W-:Y:S06]  /*5540*/  MEMBAR.ALL.CTA ;  /* 0x0000000000007992 */ /* 0x0007ec0000008000 */
[----:B---3--:R-:W3:Y:S01]  /*5550*/  FENCE.VIEW.ASYNC.S ;  /* 0x00000000000073c6 */ /* 0x008ee20000000000 */
[----:B------:R-:W1:Y:S08]  /*5560*/  @!P1 LDC R12, c[0x0][0xb20] ;  /* 0x0002c800ff0c9b82 */ /* 0x000e700000000800 */
[----:B------:R-:W1:Y:S01]  /*5570*/  @!P1 LDC R7, c[0x0][0xb0c] ;  /* 0x0002c300ff079b82 */ /* 0x000e620000000800 */
[----:B---3--:R-:W-:Y:S01]  /*5580*/  SYNCS.ARRIVE.TRANS64.RED.A1T0 RZ, [UR4], RZ ;  /* 0x000000ffffff79a7 */ /* 0x008fe20008100404 */
[----:B------:R3:W5:Y:S01]  /*5590*/  LDL R16, [R0] ;  /* 0x0000000000107983 */ /* 0x0007620000100800 */
[----:B----4-:R-:W-:Y:S04]  /*55a0*/  LOP3.LUT P4, RZ, R22, 0x1, RZ, 0xc0, !PT ;  /* 0x0000000116ff7812 */ /* 0x010fe8000788c0ff */
[----:B------:R-:W-:Y:S09]  /*55b0*/  P2R R106, PR, RZ, 0x10 ;  /* 0x00000010ff6a7803 */ /* 0x000ff20000000000 */
[----:B------:R-:W-:Y:S02]  /*55c0*/  @P4 MOV R44, R20 ;  /* 0x00000014002c4202 */ /* 0x000fe40000000f00 */
[----:B------:R-:W-:Y:S01]  /*55d0*/  @P4 LOP3.LUT R43, R21, 0xffff, RZ, 0xc0, !PT ;  /* 0x0000ffff152b4812 */ /* 0x000fe200078ec0ff */
[----:B--23--:R-:W-:Y:S06]  /*55e0*/  @!P0 BRA `(.L_x_85) ;  /* 0x0000000000a48947 */ /* 0x00cfec0003800000 */
[----:B------:R-:W-:Y:S01]  /*55f0*/  IMAD.HI.U32 R0, R95, R39, RZ ;  /* 0x000000275f007227 */ /* 0x000fe200078e00ff */
[----:B------:R-:W-:Y:S02]  /*5600*/  ISETP.NE.AND P0, PT, R38, 0x1, PT ;  /* 0x000000012600780c */ /* 0x000fe40003f05270 */
[----:B------:R-:W-:Y:S01]  /*5610*/  ISETP.NE.AND P2, PT, R40, 0x1, PT ;  /* 0x000000012800780c */ /* 0x000fe20003f45270 */
[----:B------:R-:W-:Y:S01]  /*5620*/  IMAD.HI.U32 R4, R96, R84, RZ ;  /* 0x0000005460047227 */ /* 0x000fe200078e00ff */
[----:B------:R-:W-:Y:S02]  /*5630*/  SHF.R.U32.HI R0, RZ, R93, R0 ;  /* 0x0000005dff007219 */ /* 0x000fe40000011600 */
[----:B------:R-:W-:Y:S01]  /*5640*/  ISETP.NE.AND P3, PT, R42, 0x1, PT ;  /* 0x000000012a00780c */ /* 0x000fe20003f65270 */
[----:B------:R-:W-:Y:S01]  /*5650*/  IMAD.HI.U32 R6, R43, R39, RZ ;  /* 0x000000272b067227 */ /* 0x000fe200078e00ff */
[-C--:B------:R-:W-:Y:S02]  /*5660*/  SHF.R.U32.HI R4, RZ, R85.reuse, R4 ;  /* 0x00000055ff047219 */ /* 0x080fe40000011604 */
        /* <DEDUP_REMOVED lines=14> */
[C---:B------:R-:W-:Y:S03]  /*5750*/  IMAD.HI.U32 R0, R3.reuse, R36, RZ ;  /* 0x0000002403007227 */ /* 0x040fe600078e00ff */
[C---:B------:R-:W-:Y:S02]  /*5760*/  ISETP.GE.OR P0, PT, R2.reuse, R5, P0 ;  /* 0x000000050200720c */ /* 0x040fe40000706670 */
[----:B------:R-:W-:Y:S04]  /*5770*/  SHF.R.U32.HI R0, RZ, R37, R0 ;  /* 0x00000025ff007219 */ /* 0x000fe80000011600 */
[C---:B------:R-:W-:Y:S05]  /*5780*/  SEL R6, R3.reuse, R0, !P2 ;  /* 0x0000000003067207 */ /* 0x040fea0005000000 */
        /* <DEDUP_REMOVED lines=14> */
[----:B------:R-:W-:Y:S07]  /*5870*/  IMAD R43, R3, R38, R43 ;  /* 0x00000026032b7224 */ /* 0x000fee00078e022b */
.L_x_85:
[----:B-1----:R-:W-:Y:S01]  /*5880*/  @!P1 ISETP.NE.AND P0, PT, R8, 0x1, PT ;  /* 0x000000010800980c */ /* 0x002fe20003f05270 */
[----:B------:R-:W-:Y:S01]  /*5890*/  @!P1 IMAD.HI.U32 R2, R43, R9, RZ ;  /* 0x000000092b029227 */ /* 0x000fe200078e00ff */
[----:B------:R-:W-:Y:S01]  /*58a0*/  R2UR UR41, R14 ;  /* 0x000000000e2972ca */ /* 0x000fe200000e0000 */
[----:B------:R-:W-:Y:S01]  /*58b0*/  BSSY.RECONVERGENT B6, `(.L_x_86) ;  /* 0x000002f000067945 */ /* 0x000fe20003800200 */
[----:B------:R-:W-:Y:S01]  /*58c0*/  @!P1 ISETP.NE.AND P2, PT, R7, 0x1, PT ;  /* 0x000000010700980c */ /* 0x000fe20003f45270 */
[----:B------:R-:W-:Y:S01]  /*58d0*/  @!P1 IMAD.HI.U32 R0, R44, R10, RZ ;  /* 0x0000000a2c009227 */ /* 0x000fe200078e00ff */
[----:B------:R-:W-:Y:S02]  /*58e0*/  @!P1 SHF.R.U32.HI R2, RZ, R12, R2 ;  /* 0x0000000cff029219 */ /* 0x000fe40000011602 */
[----:B------:R-:W-:Y:S02]  /*58f0*/  @P4 SHF.R.U32.HI R20, RZ, 0x10, R21 ;  /* 0x00000010ff144819 */ /* 0x000fe40000011615 */
[----:B------:R-:W-:Y:S02]  /*5900*/  @!P1 SEL R2, R43, R2, !P0 ;  /* 0x000000022b029207 */ /* 0x000fe40004000000 */
[----:B------:R-:W-:Y:S02]  /*5910*/  @!P1 SHF.R.U32.HI R0, RZ, R11, R0 ;  /* 0x0000000bff009219 */ /* 0x000fe40000011600 */
[----:B------:R-:W-:Y:S01]  /*5920*/  LOP3.LUT P0, RZ, R94, 0x1b0, RZ, 0xc0, !PT ;  /* 0x000001b05eff7812 */ /* 0x000fe2000780c0ff */
[----:B------:R-:W-:Y:S01]  /*5930*/  USHF.L.U32 UR41, UR41, 0x7, URZ ;  /* 0x0000000729297899 */ /* 0x000fe200080006ff */
[----:B------:R-:W-:Y:S02]  /*5940*/  @!P1 SEL R3, R44, R0, !P2 ;  /* 0x000000002c039207 */ /* 0x000fe40005000000 */
[----:B------:R-:W-:Y:S03]  /*5950*/  @P4 R2UR UR51, R20 ;  /* 0x00000000143342ca */ /* 0x000fe600000e0000 */
[----:B------:R-:W-:Y:S02]  /*5960*/  @!P1 IMAD.IADD R0, R2, 0x1, -R3 ;  /* 0x0000000102009824 */ /* 0x000fe400078e0a03 */
[----:B------:R-:W-:Y:S02]  /*5970*/  @!P1 IMAD.IADD R2, R3, 0x1, -R2 ;  /* 0x0000000103029824 */ /* 0x000fe400078e0a02 */
[----:B------:R-:W-:Y:S02]  /*5980*/  @!P1 IMAD R44, R0, R7, R44 ;  /* 0x00000007002c9224 */ /* 0x000fe400078e022c */
[----:B------:R-:W-:Y:S01]  /*5990*/  @!P1 IMAD R43, R2, R8, R43 ;  /* 0x00000008022b9224 */ /* 0x000fe200078e022b */
[----:B------:R-:W-:Y:S06]  /*59a0*/  @!P0 BRA `(.L_x_87) ;  /* 0x00000000007c8947 */ /* 0x000fec0003800000 */
[----:B------:R-:W1:Y:S01]  /*59b0*/  LDCU.64 UR8, c[0x4][0x80] ;  /* 0x01001000ff0877ac */ /* 0x000e620008000a00 */
[----:B------:R-:W-:Y:S01]  /*59c0*/  MOV R2, 0x0 ;  /* 0x0000000000027802 */ /* 0x000fe20000000f00 */
[----:B------:R-:W-:Y:S02]  /*59d0*/  HFMA2 R12, -RZ, RZ, 0, 5.9604644775390625e-08 ;  /* 0x00000001ff0c7431 */ /* 0x000fe400000001ff */
[----:B------:R-:W-:Y:S01]  /*59e0*/  IMAD.MOV.U32 R8, RZ, RZ, 0x70 ;  /* 0x00000070ff087424 */ /* 0x000fe200078e00ff */
[----:B------:R2:W3:Y:S01]  /*59f0*/  LDC.64 R14, c[0x4][R2] ;  /* 0x01000000020e7b82 */ /* 0x0004e20000000a00 */
[----:B------:R-:W4:Y:S01]  /*5a00*/  LDCU.64 UR6, c[0x4][0x88] ;  /* 0x01001100ff0677ac */ /* 0x000f220008000a00 */
[----:B------:R-:W-:Y:S01]  /*5a10*/  IMAD.MOV.U32 R13, RZ, RZ, RZ ;  /* 0x000000ffff0d7224 */ /* 0x000fe200078e00ff */
[----:B------:R-:W2:Y:S01]  /*5a20*/  LDCU.64 UR4, c[0x4][0x8] ;  /* 0x01000100ff0477ac */ /* 0x000ea20008000a00 */
[----:B-1----:R-:W-:Y:S01]  /*5a30*/  MOV R5, UR9 ;  /* 0x0000000900057c02 */ /* 0x002fe20008000f00 */
[----:B------:R-:W-:Y:S01]  /*5a40*/  IMAD.U32 R4, RZ, RZ, UR8 ;  /* 0x00000008ff047e24 */ /* 0x000fe2000f8e00ff */
[----:B----4-:R-:W-:Y:S01]  /*5a50*/  MOV R7, UR7 ;  /* 0x0000000700077c02 */ /* 0x010fe20008000f00 */
[----:B------:R-:W-:Y:S01]  /*5a60*/  IMAD.U32 R6, RZ, RZ, UR6 ;  /* 0x00000006ff067e24 */ /* 0x000fe2000f8e00ff */
[----:B--2---:R-:W-:Y:S01]  /*5a70*/  MOV R11, UR5 ;  /* 0x00000005000b7c02 */ /* 0x004fe20008000f00 */
[----:B------:R-:W-:Y:S02]  /*5a80*/  IMAD.U32 R10, RZ, RZ, UR4 ;  /* 0x00000004ff0a7e24 */ /* 0x000fe4000f8e00ff */
[----:B------:R-:W-:Y:S07]  /*5a90*/  LEPC R20, `(.L_x_88) ;  /* 0x000000001014794e */ /* 0x000fee0000000000 */
[----:B---3-5:R-:W-:Y:S05]  /*5aa0*/  CALL.ABS.NOINC R14 ;  /* 0x000000000e007343 */ /* 0x028fea0003c00000 */
.L_x_88:
[----:B------:R-:W1:Y:S01]  /*5ab0*/  LDCU.64 UR8, c[0x4][0x80] ;  /* 0x01001000ff0877ac */ /* 0x000e620008000a00 */
[----:B------:R-:W2:Y:S01]  /*5ac0*/  LDC.64 R2, c[0x4][R2] ;  /* 0x0100000002027b82 */ /* 0x000ea20000000a00 */
[----:B------:R-:W-:Y:S02]  /*5ad0*/  HFMA2 R12, -RZ, RZ, 0, 5.9604644775390625e-08 ;  /* 0x00000001ff0c7431 */ /* 0x000fe400000001ff */
[----:B------:R-:W-:Y:S02]  /*5ae0*/  IMAD.MOV.U32 R8, RZ, RZ, 0x70 ;  /* 0x00000070ff087424 */ /* 0x000fe400078e00ff */
[----:B------:R-:W-:Y:S01]  /*5af0*/  IMAD.MOV.U32 R13, RZ, RZ, RZ ;  /* 0x000000ffff0d7224 */ /* 0x000fe200078e00ff */
[----:B------:R-:W3:Y:S01]  /*5b00*/  LDCU.64 UR6, c[0x4][0x88] ;  /* 0x01001100ff0677ac */ /* 0x000ee20008000a00 */
[----:B------:R-:W4:Y:S01]  /*5b10*/  LDCU.64 UR4, c[0x4][0x8] ;  /* 0x01000100ff0477ac */ /* 0x000f220008000a00 */
[----:B-1----:R-:W-:Y:S02]  /*5b20*/  MOV R4, UR8 ;  /* 0x0000000800047c02 */ /* 0x002fe40008000f00 */
[----:B------:R-:W-:Y:S02]  /*5b30*/  MOV R5, UR9 ;  /* 0x0000000900057c02 */ /* 0x000fe40008000f00 */
[----:B---3--:R-:W-:Y:S01]  /*5b40*/  MOV R7, UR7 ;  /* 0x0000000700077c02 */ /* 0x008fe20008000f00 */
[----:B------:R-:W-:Y:S01]  /*5b50*/  IMAD.U32 R6, RZ, RZ, UR6 ;  /* 0x00000006ff067e24 */ /* 0x000fe2000f8e00ff */
[----:B----4-:R-:W-:Y:S01]  /*5b60*/  MOV R11, UR5 ;  /* 0x00000005000b7c02 */ /* 0x010fe20008000f00 */
[----:B------:R-:W-:Y:S02]  /*5b70*/  IMAD.U32 R10, RZ, RZ, UR4 ;  /* 0x00000004ff0a7e24 */ /* 0x000fe4000f8e00ff */
[----:B------:R-:W-:Y:S07]  /*5b80*/  LEPC R20, `(.L_x_87) ;  /* 0x000000001014794e */ /* 0x000fee0000000000 */
[----:B--2---:R-:W-:Y:S05]  /*5b90*/  CALL.ABS.NOINC R2 ;  /* 0x0000000002007343 */ /* 0x004fea0003c00000 */
.L_x_87:
[----:B------:R-:W-:Y:S05]  /*5ba0*/  BSYNC.RECONVERGENT B6 ;  /* 0x0000000000067941 */ /* 0x000fea0003800200 */
.L_x_86:
[----:B------:R-:W-:Y:S01]  /*5bb0*/  ISETP.NE.U32.AND P4, PT, R82, RZ, PT ;  /* 0x000000ff5200720c */ /* 0x000fe20003f85070 */
[----:B------:R-:W-:Y:S01]  /*5bc0*/  UISETP.NE.AND UP2, UPT, UR53, URZ, UPT ;  /* 0x000000ff3500728c */ /* 0x000fe2000bf45270 */
[----:B------:R-:W-:Y:S01]  /*5bd0*/  ISETP.NE.U32.AND P2, PT, RZ, UR36, PT ;  /* 0x00000024ff007c0c */ /* 0x000fe2000bf45070 */
[----:B------:R-:W-:Y:S01]  /*5be0*/  UISETP.NE.U32.AND UP1, UPT, UR38, URZ, UPT ;  /* 0x000000ff2600728c */ /* 0x000fe2000bf25070 */
[----:B------:R-:W-:Y:S01]  /*5bf0*/  ISETP.NE.AND.EX P4, PT, R83, RZ, PT, P4 ;  /* 0x000000ff5300720c */ /* 0x000fe20003f85340 */
[----:B------:R-:W-:Y:S01]  /*5c00*/  UPLOP3.LUT UP0, UPT, UPT, UPT, UPT, 0x40, 0x4 ;  /* 0x000000000004789c */ /* 0x000fe20003f0e870 */
[----:B------:R-:W-:Y:S01]  /*5c10*/  ISETP.NE.AND.EX P2, PT, RZ, UR37, PT, P2 ;  /* 0x00000025ff007c0c */ /* 0x000fe2000bf45320 */
[----:B------:R-:W-:Y:S01]  /*5c20*/  UISETP.NE.AND.EX UP1, UPT, UR39, URZ, UPT, UP1 ;  /* 0x000000ff2700728c */ /* 0x000fe2000bf25310 */
[----:B------:R-:W-:Y:S04]  /*5c30*/  PLOP3.LUT P1, PT, PT, PT, UP2, 0x80, 0x8 ;  /* 0x000000000008781c */ /* 0x000fe80003f2f028 */
[----:B------:R-:W-:Y:S06]  /*5c40*/  @UP2 UPLOP3.LUT UP0, UPT, UPT, UPT, UP1, 0x80, 0x8 ;  /* 0x000000000008289c */ /* 0x000fec0003f0f010 */
[----:B------:R-:W-:Y:S01]  /*5c50*/  PLOP3.LUT P0, PT, PT, PT, UP0, 0x80, 0x8 ;  /* 0x000000000008781c */ /* 0x000fe20003f0f008 */
[----:B------:R-:W-:Y:S01]  /*5c60*/  @!UPT UIADD3 URZ, UPT, UPT, URZ, URZ, URZ ;  /* 0x000000fffffff290 */ /* 0x000fe2000fffe0ff */
[----:B------:R-:W-:Y:S11]  /*5c70*/  BRA.U !UP1, `(.L_x_89) ;  /* 0x0000000109387547 */ /* 0x000ff6000b800000 */
[----:B------:R-:W-:Y:S01]  /*5c80*/  UISETP.NE.U32.AND UP0, UPT, UR36, URZ, UPT ;  /* 0x000000ff2400728c */ /* 0x000fe2000bf05070 */
[----:B------:R-:W-:Y:S02]  /*5c90*/  HFMA2 R0, -RZ, RZ, 0, 5.9604644775390625e-08 ;  /* 0x00000001ff007431 */ /* 0x000fe400000001ff */
[----:B------:R-:W-:Y:S01]  /*5ca0*/  IMAD.MOV.U32 R92, RZ, RZ, 0x1 ;  /* 0x00000001ff5c7424 */ /* 0x000fe200078e00ff */
[----:B------:R-:W-:Y:S06]  /*5cb0*/  UISETP.NE.AND.EX UP0, UPT, UR37, URZ, UPT, UP0 ;  /* 0x000000ff2500728c */ /* 0x000fec000bf05300 */
        /* <DEDUP_REMOVED lines=9> */
[----:B-12---:R-:W-:Y:S02]  /*5d50*/  @!P3 IMAD.U32 R49, RZ, RZ, UR4 ;  /* 0x00000004ff31be24 */ /* 0x006fe4000f8e00ff */
.L_x_89:
[----:B------:R-:W-:Y:S05]  /*5d60*/  @!P4 BRA `(.L_x_90) ;  /* 0x000000000020c947 */ /* 0x000fea0003800000 */
[----:B------:R-:W-:Y:S04]  /*5d70*/  ISETP.NE.U32.AND P3, PT, R80, RZ, PT ;  /* 0x000000ff5000720c */ /* 0x000fe80003f65070 */
[----:B------:R-:W-:Y:S11]  /*5d80*/  ISETP.NE.AND.EX P3, PT, R81, RZ, PT, P3 ;  /* 0x000000ff5100720c */ /* 0x000ff60003f65330 */
[----:B------:R-:W-:Y:S02]  /*5d90*/  @!UPT UIADD3 URZ, UPT, UPT, URZ, URZ, URZ ;  /* 0x000000fffffff290 */ /* 0x000fe4000fffe0ff */
[----:B------:R-:W1:Y:S01]  /*5da0*/  @P3 LDC.64 R2, c[0x0][0x8a8] ;  /* 0x00022a00ff023b82 */ /* 0x000e620000000a00 */
[----:B------:R-:W-:Y:S04]  /*5db0*/  @P3 IMAD R0, R82, UR57, RZ ;  /* 0x0000003952003c24 */ /* 0x000fe8000f8e02ff */
[----:B-1----:R-:W-:Y:S05]  /*5dc0*/  @P3 IMAD.WIDE R2, R0, 0x4, R2 ;  /* 0x0000000400023825 */ /* 0x002fea00078e0202 */
[----:B-----5:R1:W5:Y:S02]  /*5dd0*/  @P3 LDG.E R47, desc[UR48][R2.64] ;  /* 0x00000030022f3981 */ /* 0x020364000c1e1900 */
[----:B-1----:R-:W2:Y:S02]  /*5de0*/  @!P3 LDC R47, c[0x0][0x8a0] ;  /* 0x00022800ff2fbb82 */ /* 0x002ea40000000800 */
.L_x_90:
[----:B-----5:R-:W-:Y:S01]  /*5df0*/  FSETP.NEU.AND P3, PT, R49, RZ, PT ;  /* 0x000000ff3100720b */ /* 0x020fe20003f6d000 */
[----:B------:R-:W-:Y:S01]  /*5e00*/  IMAD.SHL.U32 R109, R17, 0x80, RZ ;  /* 0x00000080116d7824 */ /* 0x000fe200078e00ff */
[----:B------:R-:W-:Y:S01]  /*5e10*/  SEL R3, RZ, 0xffffffff, P2 ;  /* 0xffffffffff037807 */ /* 0x000fe20001000000 */
[----:B------:R-:W-:Y:S01]  /*5e20*/  BSSY B1, `(.L_x_91) ;  /* 0x0000044000017945 */ /* 0x000fe20003800000 */
[----:B------:R-:W-:Y:S01]  /*5e30*/  @P1 LOP3.LUT P2, RZ, R92, 0xff, RZ, 0xc0, !PT ;  /* 0x000000ff5cff1812 */ /* 0x000fe2000784c0ff */
[----:B------:R-:W-:Y:S01]  /*5e40*/  IMAD.HI.U32 R107, R109, R89, RZ ;  /* 0x000000596d6b7227 */ /* 0x000fe200078e00ff */
[----:B------:R-:W-:Y:S02]  /*5e50*/  @P1 SEL R0, RZ, 0xffffffff, P3 ;  /* 0xffffffffff001807 */ /* 0x000fe40001800000 */
[----:B------:R-:W-:Y:S01]  /*5e60*/  LOP3.LUT R99, R99, 0x1, RZ, 0x3c, !PT ;  /* 0x0000000163637812 */ /* 0x000fe200078e3cff */
[----:B------:R-:W-:Y:S01]  /*5e70*/  IMAD.MOV.U32 R66, RZ, RZ, 0x1 ;  /* 0x00000001ff427424 */ /* 0x000fe200078e00ff */
[----:B------:R-:W-:Y:S01]  /*5e80*/  @P0 SEL R0, R3, R0, !P2 ;  /* 0x0000000003000207 */ /* 0x000fe20005000000 */
[----:B------:R-:W-:Y:S01]  /*5e90*/  IMAD.IADD R48, R46, 0x1, R16 ;  /* 0x000000012e307824 */ /* 0x000fe200078e0210 */
[----:B------:R-:W-:Y:S01]  /*5ea0*/  LEA R64, R45, UR50, 0x3 ;  /* 0x000000322d407c11 */ /* 0x000fe2000f8e18ff */
[----:B------:R-:W-:Y:S01]  /*5eb0*/  IMAD R112, R101, -0x10, R105 ;  /* 0xfffffff065707824 */ /* 0x000fe200078e0269 */
[----:B------:R-:W-:Y:S01]  /*5ec0*/  @P1 LOP3.LUT R0, R0, 0x1, RZ, 0xc0, !PT ;  /* 0x0000000100001812 */ /* 0x000fe200078ec0ff */
[----:B------:R-:W-:Y:S01]  /*5ed0*/  IMAD.MOV.U32 R65, RZ, RZ, RZ ;  /* 0x000000ffff417224 */ /* 0x000fe200078e00ff */
[----:B------:R-:W-:Y:S02]  /*5ee0*/  ISETP.NE.AND P2, PT, R88, 0x1, PT ;  /* 0x000000015800780c */ /* 0x000fe40003f45270 */
[----:B------:R-:W-:Y:S02]  /*5ef0*/  CS2R R78, SRZ ;  /* 0x00000000004e7805 */ /* 0x000fe4000001ff00 */
[----:B------:R-:W-:Y:S02]  /*5f00*/  ISETP.NE.U32.OR P5, PT, R0, 0x1, !P1 ;  /* 0x000000010000780c */ /* 0x000fe40004fa5470 */
[----:B------:R-:W-:Y:S02]  /*5f10*/  CS2R R76, SRZ ;  /* 0x00000000004c7805 */ /* 0x000fe4000001ff00 */
[----:B------:R-:W-:Y:S02]  /*5f20*/  SHF.R.U32.HI R107, RZ, R86, R107 ;  /* 0x00000056ff6b7219 */ /* 0x000fe4000001166b */
[----:B------:R-:W-:Y:S02]  /*5f30*/  CS2R R70, SRZ ;  /* 0x0000000000467805 */ /* 0x000fe4000001ff00 */
[----:B------:R-:W-:Y:S02]  /*5f40*/  SEL R2, RZ, 0xffffffff, P3 ;  /* 0xffffffffff027807 */ /* 0x000fe40001800000 */
[----:B------:R-:W-:Y:S02]  /*5f50*/  CS2R R68, SRZ ;  /* 0x0000000000447805 */ /* 0x000fe4000001ff00 */
[----:B------:R-:W-:Y:S02]  /*5f60*/  SEL R107, R109, R107, !P2 ;  /* 0x0000006b6d6b7207 */ /* 0x000fe40005000000 */
[----:B------:R-:W-:Y:S02]  /*5f70*/  CS2R R62, SRZ ;  /* 0x00000000003e7805 */ /* 0x000fe4000001ff00 */
[----:B------:R-:W-:Y:S02]  /*5f80*/  PLOP3.LUT P2, PT, PT, PT, UP1, 0x80, 0x8 ;  /* 0x000000000008781c */ /* 0x000fe40003f4f018 */
[----:B------:R-:W-:Y:S02]  /*5f90*/  CS2R R60, SRZ ;  /* 0x00000000003c7805 */ /* 0x000fe4000001ff00 */
[----:B------:R-:W-:Y:S01]  /*5fa0*/  LOP3.LUT P3, R110, R92, 0xff, RZ, 0xc0, !PT ;  /* 0x000000ff5c6e7812 */ /* 0x000fe2000786c0ff */
[----:B------:R-:W-:Y:S01]  /*5fb0*/  IMAD.HI.U32 R108, R107, UR46, RZ ;  /* 0x0000002e6b6c7c27 */ /* 0x000fe2000f8e00ff */
[----:B------:R-:W-:Y:S02]  /*5fc0*/  ISETP.NE.AND P4, PT, R87, 0x1, PT ;  /* 0x000000015700780c */ /* 0x000fe40003f85270 */
[----:B------:R-:W-:Y:S01]  /*5fd0*/  @P5 SHF.L.U32 R0, R99, 0x1f, RZ ;  /* 0x0000001f63005819 */ /* 0x000fe200000006ff */
[----:B------:R-:W-:Y:S01]  /*5fe0*/  IMAD.MOV R4, RZ, RZ, -R107 ;  /* 0x000000ffff047224 */ /* 0x000fe200078e0a6b */
[----:B------:R-:W-:Y:S02]  /*5ff0*/  SHF.R.U32.HI R108, RZ, UR47, R108 ;  /* 0x0000002fff6c7c19 */ /* 0x000fe4000801166c */
[----:B------:R-:W-:Y:S01]  /*6000*/  CS2R R58, SRZ ;  /* 0x00000000003a7805 */ /* 0x000fe2000001ff00 */
[----:B------:R1:W3:Y:S01]  /*6010*/  @P5 SYNCS.PHASECHK.TRANS64.TRYWAIT P1, [UR50+0xc0], R0 ;  /* 0x0000c000ff0055a7 */ /* 0x0002e20008021132 */
[----:B------:R-:W-:Y:S01]  /*6020*/  P2R R111, PR, RZ, 0x20 ;  /* 0x00000020ff6f7803 */ /* 0x000fe20000000000 */
[----:B------:R-:W-:Y:S01]  /*6030*/  IMAD R109, R88, R4, R109 ;  /* 0x00000004586d7224 */ /* 0x000fe200078e026d */
[----:B------:R-:W-:Y:S02]  /*6040*/  @P2 SEL R2, R3, R2, !P3 ;  /* 0x0000000203022207 */ /* 0x000fe40005800000 */
[----:B------:R-:W-:Y:S02]  /*6050*/  CS2R R56, SRZ ;  /* 0x0000000000387805 */ /* 0x000fe4000001ff00 */
[----:B------:R-:W-:Y:S02]  /*6060*/  SEL R108, R107, R108, !P4 ;  /* 0x0000006c6b6c7207 */ /* 0x000fe40006000000 */
[----:B------:R-:W-:Y:S03]  /*6070*/  LOP3.LUT R2, R2, 0x1, RZ, 0xc0, !PT ;  /* 0x0000000102027812 */ /* 0x000fe600078ec0ff */
[----:B------:R-:W-:Y:S01]  /*6080*/  IMAD.MOV R3, RZ, RZ, -R108 ;  /* 0x000000ffff037224 */ /* 0x000fe200078e0a6c */
[----:B------:R-:W-:Y:S03]  /*6090*/  ISETP.NE.U32.AND P2, PT, R2, 0x1, PT ;  /* 0x000000010200780c */ /* 0x000fe60003f45070 */
[----:B------:R-:W-:Y:S01]  /*60a0*/  IMAD R107, R87, R3, R107 ;  /* 0x00000003576b7224 */ /* 0x000fe200078e026b */
[----:B------:R-:W-:Y:S02]  /*60b0*/  P2R R67, PR, RZ, 0x4 ;  /* 0x00000004ff437803 */ /* 0x000fe40000000000 */
[----:B-1----:R-:W-:Y:S04]  /*60c0*/  SHF.L.U32 R0, R98, 0x1f, RZ ;  /* 0x0000001f62007819 */ /* 0x002fe800000006ff */
[----:B------:R1:W4:Y:S01]  /*60d0*/  SYNCS.PHASECHK.TRANS64.TRYWAIT P0, [R64+URZ+0x120], R0 ;  /* 0x00012000400075a7 */ /* 0x00032200080011ff */
[----:B---3--:R-:W-:Y:S01]  /*60e0*/  @P5 SEL R66, RZ, 0x1, !P1 ;  /* 0x00000001ff425807 */ /* 0x008fe20004800000 */
[----:B-1----:R-:W-:Y:S06]  /*60f0*/  @!P5 BRA `(.L_x_92) ;  /* 0x000000000058d947 */ /* 0x002fec0003800000 */
[----:B------:R-:W-:Y:S01]  /*6100*/  IMAD.MOV.U32 R79, RZ, RZ, RZ ;  /* 0x000000ffff4f7224 */ /* 0x000fe200078e00ff */
[----:B------:R-:W-:Y:S01]  /*6110*/  ISETP.NE.AND P1, PT, R66, RZ, PT ;  /* 0x000000ff4200720c */ /* 0x000fe20003f25270 */
[----:B------:R-:W-:Y:S01]  /*6120*/  BSSY B0, `(.L_x_93) ;  /* 0x000000c000007945 */ /* 0x000fe20003800000 */
[----:B------:R-:W-:Y:S02]  /*6130*/  CS2R R58, SRZ ;  /* 0x00000000003a7805 */ /* 0x000fe4000001ff00 */
[----:B------:R-:W-:Y:S02]  /*6140*/  CS2R R56, SRZ ;  /* 0x0000000000387805 */ /* 0x000fe4000001ff00 */
[----:B------:R-:W-:Y:S02]  /*6150*/  CS2R R62, SRZ ;  /* 0x00000000003e7805 */ /* 0x000fe4000001ff00 */
[----:B------:R-:W-:Y:S02]  /*6160*/  CS2R R60, SRZ ;  /* 0x00000000003c7805 */ /* 0x000fe4000001ff00 */
[----:B------:R-:W-:Y:S02]  /*6170*/  CS2R R70, SRZ ;  /* 0x0000000000467805 */ /* 0x000fe4000001ff00 */
[----:B------:R-:W-:Y:S02]  /*6180*/  CS2R R68, SRZ ;  /* 0x0000000000447805 */ /* 0x000fe4000001ff00 */
[----:B------:R-:W-:Y:S01]  /*6190*/  CS2R R76, SRZ ;  /* 0x00000000004c7805 */ /* 0x000fe2000001ff00 */
[----:B------:R-:W-:Y:S06]  /*61a0*/  @P1 BRA `(.L_x_94) ;  /* 0x00000000000c1947 */ /* 0x000fec0003800000 */
[----:B------:R-:W-:Y:S04]  /*61b0*/  SHF.L.U32 R3, R99, 0x1f, RZ ;  /* 0x0000001f63037819 */ /* 0x000fe800000006ff */
[----:B------:R-:W1:Y:S02]  /*61c0*/  SYNCS.PHASECHK.TRANS64.TRYWAIT P1, [UR50+0xc0], R3 ;  /* 0x0000c003ff0075a7 */ /* 0x000e640008021132 */
[----:B-1----:R-:W-:Y:S05]  /*61d0*/  @!P1 BRA `(.L_x_95) ;  /* 0x0000003c00c89947 */ /* 0x002fea0003800000 */
.L_x_94:
[----:B------:R-:W-:Y:S05]  /*61e0*/  BSYNC B0 ;  /* 0x0000000000007941 */ /* 0x000fea0003800000 */
.L_x_93:
[----:B------:R-:W-:Y:S01]  /*61f0*/  ISETP.NE.AND P1, PT, R67, RZ, PT ;  /* 0x000000ff4300720c */ /* 0x000fe20003f25270 */
[----:B------:R-:W-:Y:S11]  /*6200*/  HFMA2 R65, -RZ, RZ, 0, 5.9604644775390625e-08 ;  /* 0x00000001ff417431 */ /* 0x000ff600000001ff */
[----:B------:R-:W-:Y:S01]  /*6210*/  @!UPT UIADD3 URZ, UPT, UPT, URZ, URZ, URZ ;  /* 0x000000fffffff290 */ /* 0x000fe2000fffe0ff */
[----:B------:R3:W1:Y:S04]  /*6220*/  @P1 LDS.128 R56, [R100] ;  /* 0x0000000064381984 */ /* 0x0006680000000c00 */
[----:B------:R3:W1:Y:S04]  /*6230*/  @P1 LDS.128 R60, [R105+0x10] ;  /* 0x00001000693c1984 */ /* 0x0006680000000c00 */
[----:B------:R3:W1:Y:S04]  /*6240*/  @P1 LDS.128 R68, [R104+0x20] ;  /* 0x0000200068441984 */ /* 0x0006680000000c00 */
[----:B------:R3:W1:Y:S02]  /*6250*/  @P1 LDS.128 R76, [R112+0x30] ;  /* 0x00003000704c1984 */ /* 0x0006640000000c00 */
.L_x_92:
[----:B------:R-:W-:Y:S05]  /*6260*/  BSYNC B1 ;  /* 0x0000000000017941 */ /* 0x000fea0003800000 */
.L_x_91:
[----:B-1----:R-:W-:Y:S04]  /*6270*/  SHF.R.U32.HI R2, RZ, 0x15, R48 ;  /* 0x00000015ff027819 */ /* 0x002fe80000011630 */
[----:B------:R-:W-:Y:S01]  /*6280*/  LOP3.LUT P1, RZ, R2, 0x3, R103, 0x48, !PT ;  /* 0x0000000302ff7812 */ /* 0x000fe20007824867 */
[----:B------:R-:W-:Y:S01]  /*6290*/  @!UPT UIADD3 URZ, UPT, UPT, URZ, URZ, URZ ;  /* 0x000000fffffff290 */ /* 0x000fe2000fffe0ff */
[----:B----4-:R-:W-:Y:S11]  /*62a0*/  @P0 BRA `(.L_x_96) ;  /* 0x0000000000080947 */ /* 0x010ff60003800000 */
[----:B------:R-:W1:Y:S02]  /*62b0*/  SYNCS.PHASECHK.TRANS64.TRYWAIT P0, [R64+URZ+0x120], R0 ;  /* 0x00012000400075a7 */ /* 0x000e6400080011ff */
[----:B-1----:R-:W-:Y:S05]  /*62c0*/  @!P0 BRA `(.L_x_97) ;  /* 0x0000003c00a48947 */ /* 0x002fea0003800000 */
.L_x_96:
[----:B------:R-:W-:Y:S05]  /*62d0*/  @!P1 BRA `(.L_x_98) ;  /* 0x0000000000409947 */ /* 0x000fea0003800000 */
[----:B------:R-:W4:Y:S01]  /*62e0*/  LDCU.64 UR8, c[0x4][0x70] ;  /* 0x01000e00ff0877ac */ /* 0x000f220008000a00 */
[----:B------:R-:W-:Y:S01]  /*62f0*/  MOV R3, 0x0 ;  /* 0x0000000000037802 */ /* 0x000fe20000000f00 */
[----:B------:R-:W-:Y:S02]  /*6300*/  HFMA2 R12, -RZ, RZ, 0, 5.9604644775390625e-08 ;  /* 0x00000001ff0c7431 */ /* 0x000fe400000001ff */
[----:B------:R-:W-:Y:S02]  /*6310*/  IMAD.MOV.U32 R8, RZ, RZ, 0x192 ;  /* 0x00000192ff087424 */ /* 0x000fe400078e00ff */
[----:B------:R-:W-:Y:S01]  /*6320*/  IMAD.MOV.U32 R13, RZ, RZ, RZ ;  /* 0x000000ffff0d7224 */ /* 0x000fe200078e00ff */
[----:B------:R-:W5:Y:S01]  /*6330*/  LDCU.64 UR6, c[0x4][0x78] ;  /* 0x01000f00ff0677ac */ /* 0x000f620008000a00 */
[----:B------:R-:W1:Y:S01]  /*6340*/  LDC.64 R2, c[0x4][R3] ;  /* 0x0100000003027b82 */ /* 0x000e620000000a00 */
[----:B------:R-:W2:Y:S01]  /*6350*/  LDCU.64 UR4, c[0x4][0x10] ;  /* 0x01000200ff0477ac */ /* 0x000ea20008000a00 */
[----:B----4-:R-:W-:Y:S01]  /*6360*/  MOV R5, UR9 ;  /* 0x0000000900057c02 */ /* 0x010fe20008000f00 */
[----:B------:R-:W-:Y:S01]  /*6370*/  IMAD.U32 R4, RZ, RZ, UR8 ;  /* 0x00000008ff047e24 */ /* 0x000fe2000f8e00ff */
[----:B-----5:R-:W-:Y:S01]  /*6380*/  MOV R7, UR7 ;  /* 0x0000000700077c02 */ /* 0x020fe20008000f00 */
[----:B------:R-:W-:Y:S01]  /*6390*/  IMAD.U32 R6, RZ, RZ, UR6 ;  /* 0x00000006ff067e24 */ /* 0x000fe2000f8e00ff */
[----:B--2---:R-:W-:Y:S01]  /*63a0*/  MOV R11, UR5 ;  /* 0x00000005000b7c02 */ /* 0x004fe20008000f00 */
[----:B------:R-:W-:Y:S02]  /*63b0*/  IMAD.U32 R10, RZ, RZ, UR4 ;  /* 0x00000004ff0a7e24 */ /* 0x000fe4000f8e00ff */
[----:B------:R-:W-:Y:S07]  /*63c0*/  LEPC R20, `(.L_x_98) ;  /* 0x000000001014794e */ /* 0x000fee0000000000 */
[----:B-1-3--:R-:W-:Y:S05]  /*63d0*/  CALL.ABS.NOINC R2 ;  /* 0x0000000002007343 */ /* 0x00afea0003c00000 */
.L_x_98:
[----:B------:R-:W-:Y:S05]  /*63e0*/  WARPSYNC.ALL ;  /* 0x0000000000007948 */ /* 0x000fea0003800000 */
[----:B------:R-:W-:Y:S01]  /*63f0*/  R2UR UR4, R48 ;  /* 0x00000000300472ca */ /* 0x000fe200000e0000 */
[--C-:B------:R-:W-:Y:S01]  /*6400*/  HADD2.F32 R3, -RZ, R56.reuse.H0_H0 ;  /* 0x20000038ff037230 */ /* 0x100fe20000004100 */
[----:B------:R-:W-:Y:S01]  /*6410*/  ISETP.NE.AND P0, PT, R102, RZ, PT ;  /* 0x000000ff6600720c */ /* 0x000fe20003f05270 */
[--C-:B------:R-:W-:Y:S01]  /*6420*/  HADD2.F32 R50, -RZ, R57.reuse.H0_H0 ;  /* 0x20000039ff327230 */ /* 0x100fe20000004100 */
[----:B------:R-:W-:Y:S01]  /*6430*/  BSSY.RECONVERGENT B0, `(.L_x_99) ;  /* 0x0000088000007945 */ /* 0x000fe20003800200 */
[----:B------:R-:W-:Y:S08]  /*6440*/  HADD2.F32 R51, -RZ, R57.H1_H1 ;  /* 0x30000039ff337230 */ /* 0x000ff00000004100 */
[----:B------:R-:W1:Y:S02]  /*6450*/  LDTM.x32 R4, tmem[UR4] ;  /* 0x00000004000479ee */ /* 0x000e6400082c0000 */
[C---:B-12---:R-:W-:Y:S01]  /*6460*/  FMUL R0, R47.reuse, R4 ;  /* 0x000000042f007220 */ /* 0x046fe20000400000 */
[----:B------:R-:W-:Y:S02]  /*6470*/  HADD2.F32 R4, -RZ, R56.H1_H1 ;  /* 0x30000038ff047230 */ /* 0x000fe40000004100 */
[C---:B------:R-:W-:Y:S01]  /*6480*/  FMUL R2, R47.reuse, R5 ;  /* 0x000000052f027220 */ /* 0x040fe20000400000 */
[----:B------:R-:W-:Y:S01]  /*6490*/  FMUL R7, R47, R7 ;  /* 0x000000072f077220 */ /* 0x000fe20000400000 */
[----:B------:R-:W-:Y:S01]  /*64a0*/  FFMA R0, R49, R3, R0 ;  /* 0x0000000331007223 */ /* 0x000fe20000000000 */
[----:B------:R-:W-:Y:S01]  /*64b0*/  FMUL R3, R47, R6 ;  /* 0x000000062f037220 */ /* 0x000fe20000400000 */
[----:B------:R-:W-:Y:S01]  /*64c0*/  FFMA R2, R49, R4, R2 ;  /* 0x0000000431027223 */ /* 0x000fe20000000002 */
[C---:B------:R-:W-:Y:S01]  /*64d0*/  FMUL R4, R47.reuse, R8 ;  /* 0x000000082f047220 */ /* 0x040fe20000400000 */
[----:B------:R-:W-:Y:S01]  /*64e0*/  FMUL R8, R47, R12 ;  /* 0x0000000c2f087220 */ /* 0x000fe20000400000 */
[----:B------:R-:W-:Y:S01]  /*64f0*/  FFMA R3, R49, R50, R3 ;  /* 0x0000003231037223 */ /* 0x000fe20000000003 */
[C---:B------:R-:W-:Y:S01]  /*6500*/  FMUL R12, R47.reuse, R16 ;  /* 0x000000102f0c7220 */ /* 0x040fe20000400000 */
[C---:B------:R-:W-:Y:S01]  /*6510*/  FMUL R16, R47.reuse, R20 ;  /* 0x000000142f107220 */ /* 0x040fe20000400000 */
[C---:B------:R-:W-:Y:S01]  /*6520*/  FMUL R20, R47.reuse, R24 ;  /* 0x000000182f147220 */ /* 0x040fe20000400000 */
[C---:B------:R-:W-:Y:S01]  /*6530*/  FMUL R24, R47.reuse, R28 ;  /* 0x0000001c2f187220 */ /* 0x040fe20000400000 */
[C---:B------:R-:W-:Y:S01]  /*6540*/  FMUL R28, R47.reuse, R32 ;  /* 0x000000202f1c7220 */ /* 0x040fe20000400000 */
[--C-:B------:R-:W-:Y:S01]  /*6550*/  HADD2.F32 R32, -RZ, R58.reuse.H0_H0 ;  /* 0x2000003aff207230 */ /* 0x100fe20000004100 */
[----:B------:R-:W-:Y:S01]  /*6560*/  F2FP.F16.F32.PACK_AB R52, R2, R0 ;  /* 0x000000000234723e */ /* 0x000fe200000000ff */
[----:B------:R-:W-:Y:S02]  /*6570*/  HADD2.F32 R0, -RZ, R58.H1_H1 ;  /* 0x3000003aff007230 */ /* 0x000fe40000004100 */
[----:B------:R-:W-:Y:S01]  /*6580*/  FMUL R5, R47, R9 ;  /* 0x000000092f057220 */ /* 0x000fe20000400000 */
[--C-:B------:R-:W-:Y:S02]  /*6590*/  HADD2.F32 R2, -RZ, R59.reuse.H0_H0 ;  /* 0x2000003bff027230 */ /* 0x100fe40000004100 */
[C---:B------:R-:W-:Y:S01]  /*65a0*/  FFMA R7, R49.reuse, R51, R7 ;  /* 0x0000003331077223 */ /* 0x040fe20000000007 */
[C---:B------:R-:W-:Y:S01]  /*65b0*/  FFMA R4, R49.reuse, R32, R4 ;  /* 0x0000002031047223 */ /* 0x040fe20000000004 */
[----:B------:R-:W-:Y:S02]  /*65c0*/  HADD2.F32 R32, -RZ, R59.H1_H1 ;  /* 0x3000003bff207230 */ /* 0x000fe40000004100 */
[----:B------:R-:W-:Y:S01]  /*65d0*/  FFMA R5, R49, R0, R5 ;  /* 0x0000000031057223 */ /* 0x000fe20000000005 */
[--C-:B------:R-:W-:Y:S01]  /*65e0*/  HADD2.F32 R0, -RZ, R60.reuse.H0_H0 ;  /* 0x2000003cff007230 */ /* 0x100fe20000004100 */
[----:B------:R-:W-:Y:S01]  /*65f0*/  F2FP.F16.F32.PACK_AB R53, R7, R3 ;  /* 0x000000030735723e */ /* 0x000fe200000000ff */
[----:B------:R-:W-:Y:S01]  /*6600*/  FMUL R6, R47, R10 ;  /* 0x0000000a2f067220 */ /* 0x000fe20000400000 */
[--C-:B------:R-:W-:Y:S01]  /*6610*/  HADD2.F32 R3, -RZ, R61.reuse.H0_H0 ;  /* 0x2000003dff037230 */ /* 0x100fe20000004100 */
[----:B------:R-:W-:Y:S01]  /*6620*/  F2FP.F16.F32.PACK_AB R54, R5, R4 ;  /* 0x000000040536723e */ /* 0x000fe200000000ff */
[----:B------:R-:W-:Y:S01]  /*6630*/  FMUL R11, R47, R11 ;  /* 0x0000000b2f0b7220 */ /* 0x000fe20000400000 */
[----:B------:R-:W-:Y:S01]  /*6640*/  FFMA R6, R49, R2, R6 ;  /* 0x0000000231067223 */ /* 0x000fe20000000006 */
[----:B------:R-:W-:Y:S02]  /*6650*/  HADD2.F32 R2, -RZ, R60.H1_H1 ;  /* 0x3000003cff027230 */ /* 0x000fe40000004100 */
[----:B------:R-:W-:Y:S01]  /*6660*/  FMUL R9, R47, R13 ;  /* 0x0000000d2f097220 */ /* 0x000fe20000400000 */
[C---:B------:R-:W-:Y:S01]  /*6670*/  FFMA R11, R49.reuse, R32, R11 ;  /* 0x00000020310b7223 */ /* 0x040fe2000000000b */
[----:B------:R-:W-:Y:S01]  /*6680*/  FFMA R8, R49, R0, R8 ;  /* 0x0000000031087223 */ /* 0x000fe20000000008 */
[C---:B------:R-:W-:Y:S01]  /*6690*/  FMUL R10, R47.reuse, R14 ;  /* 0x0000000e2f0a7220 */ /* 0x040fe20000400000 */
[----:B------:R-:W-:Y:S02]  /*66a0*/  HADD2.F32 R0, -RZ, R61.H1_H1 ;  /* 0x3000003dff007230 */ /* 0x000fe40000004100 */
[----:B------:R-:W-:Y:S01]  /*66b0*/  FMUL R15, R47, R15 ;  /* 0x0000000f2f0f7220 */ /* 0x000fe20000400000 */
[C---:B------:R-:W-:Y:S01]  /*66c0*/  FFMA R9, R49.reuse, R2, R9 ;  /* 0x0000000231097223 */ /* 0x040fe20000000009 */
[C---:B------:R-:W-:Y:S01]  /*66d0*/  FFMA R10, R49.reuse, R3, R10 ;  /* 0x00000003310a7223 */ /* 0x040fe2000000000a */
[--C-:B------:R-:W-:Y:S02]  /*66e0*/  HADD2.F32 R2, -RZ, R62.reuse.H0_H0 ;  /* 0x2000003eff027230 */ /* 0x100fe40000004100 */
[----:B------:R-:W-:Y:S01]  /*66f0*/  FFMA R15, R49, R0, R15 ;  /* 0x00000000310f7223 */ /* 0x000fe2000000000f */
[----:B------:R-:W-:Y:S02]  /*6700*/  HADD2.F32 R3, -RZ, R62.H1_H1 ;  /* 0x3000003eff037230 */ /* 0x000fe40000004100 */
[C---:B------:R-:W-:Y:S01]  /*6710*/  FMUL R13, R47.reuse, R17 ;  /* 0x000000112f0d7220 */ /* 0x040fe20000400000 */
[--C-:B------:R-:W-:Y:S02]  /*6720*/  HADD2.F32 R0, -RZ, R63.reuse.H0_H0 ;  /* 0x2000003fff007230 */ /* 0x100fe40000004100 */
[----:B------:R-:W-:Y:S01]  /*6730*/  FMUL R14, R47, R18 ;  /* 0x000000122f0e7220 */ /* 0x000fe20000400000 */
[C---:B------:R-:W-:Y:S01]  /*6740*/  FFMA R12, R49.reuse, R2, R12 ;  /* 0x00000002310c7223 */ /* 0x040fe2000000000c */
[C---:B------:R-:W-:Y:S01]  /*6750*/  FFMA R13, R49.reuse, R3, R13 ;  /* 0x00000003310d7223 */ /* 0x040fe2000000000d */
[----:B------:R-:W-:Y:S02]  /*6760*/  HADD2.F32 R2, -RZ, R63.H1_H1 ;  /* 0x3000003fff027230 */ /* 0x000fe40000004100 */
[----:B------:R-:W-:Y:S01]  /*6770*/  FFMA R14, R49, R0, R14 ;  /* 0x00000000310e7223 */ /* 0x000fe2000000000e */
[C---:B------:R-:W-:Y:S01]  /*6780*/  FMUL R19, R47.reuse, R19 ;  /* 0x000000132f137220 */ /* 0x040fe20000400000 */
[--C-:B------:R-:W-:Y:S02]  /*6790*/  HADD2.F32 R0, -RZ, R68.reuse.H0_H0 ;  /* 0x20000044ff007230 */ /* 0x100fe40000004100 */
[----:B------:R-:W-:Y:S01]  /*67a0*/  FMUL R17, R47, R21 ;  /* 0x000000152f117220 */ /* 0x000fe20000400000 */
[--C-:B------:R-:W-:Y:S02]  /*67b0*/  HADD2.F32 R3, -RZ, R69.reuse.H0_H0 ;  /* 0x20000045ff037230 */ /* 0x100fe40000004100 */
[C---:B------:R-:W-:Y:S01]  /*67c0*/  FFMA R19, R49.reuse, R2, R19 ;  /* 0x0000000231137223 */ /* 0x040fe20000000013 */
[----:B------:R-:W-:Y:S02]  /*67d0*/  HADD2.F32 R2, -RZ, R68.H1_H1 ;  /* 0x30000044ff027230 */ /* 0x000fe40000004100 */
        /* <DEDUP_REMOVED lines=9> */
[----:B------:R-:W-:Y:S01]  /*6870*/  FMUL R21, R47, R25 ;  /* 0x000000192f157220 */ /* 0x000fe20000400000 */
[----:B------:R-:W-:Y:S01]  /*6880*/  F2FP.F16.F32.PACK_AB R55, R11, R6 ;  /* 0x000000060b37723e */ /* 0x000fe200000000ff */
[--C-:B------:R-:W-:Y:S02]  /*6890*/  HADD2.F32 R3, -RZ, R71.reuse.H0_H0 ;  /* 0x20000047ff037230 */ /* 0x100fe40000004100 */
[----:B------:R-:W-:Y:S01]  /*68a0*/  FMUL R22, R47, R26 ;  /* 0x0000001a2f167220 */ /* 0x000fe20000400000 */
[C---:B------:R-:W-:Y:S01]  /*68b0*/  FFMA R20, R49.reuse, R2, R20 ;  /* 0x0000000231147223 */ /* 0x040fe20000000014 */
[C---:B------:R-:W-:Y:S01]  /*68c0*/  FFMA R21, R49.reuse, R0, R21 ;  /* 0x0000000031157223 */ /* 0x040fe20000000015 */
[----:B------:R1:W-:Y:S01]  /*68d0*/  STS.128 [R100], R52 ;  /* 0x0000003464007388 */ /* 0x0003e20000000c00 */
[----:B------:R-:W-:Y:S02]  /*68e0*/  HADD2.F32 R0, -RZ, R71.H1_H1 ;  /* 0x30000047ff007230 */ /* 0x000fe40000004100 */
[----:B------:R-:W-:Y:S01]  /*68f0*/  FFMA R22, R49, R3, R22 ;  /* 0x0000000331167223 */ /* 0x000fe20000000016 */
[----:B------:R-:W-:Y:S01]  /*6900*/  FMUL R27, R47, R27 ;  /* 0x0000001b2f1b7220 */ /* 0x000fe20000400000 */
[--C-:B------:R-:W-:Y:S01]  /*6910*/  HADD2.F32 R2, -RZ, R76.reuse.H0_H0 ;  /* 0x2000004cff027230 */ /* 0x100fe20000004100 */
[----:B------:R-:W-:Y:S01]  /*6920*/  F2FP.F16.F32.PACK_AB R8, R9, R8 ;  /* 0x000000080908723e */ /* 0x000fe200000000ff */
[----:B------:R-:W-:Y:S01]  /*6930*/  HADD2.F32 R3, -RZ, R76.H1_H1 ;  /* 0x3000004cff037230 */ /* 0x000fe20000004100 */
[----:B------:R-:W-:Y:S01]  /*6940*/  F2FP.F16.F32.PACK_AB R9, R15, R10 ;  /* 0x0000000a0f09723e */ /* 0x000fe200000000ff */
[----:B------:R-:W-:Y:S01]  /*6950*/  FMUL R25, R47, R29 ;  /* 0x0000001d2f197220 */ /* 0x000fe20000400000 */
[--C-:B------:R-:W-:Y:S01]  /*6960*/  HADD2.F32 R4, -RZ, R77.reuse.H0_H0 ;  /* 0x2000004dff047230 */ /* 0x100fe20000004100 */
[----:B------:R-:W-:Y:S01]  /*6970*/  F2FP.F16.F32.PACK_AB R10, R13, R12 ;  /* 0x0000000c0d0a723e */ /* 0x000fe200000000ff */
[----:B------:R-:W-:Y:S01]  /*6980*/  FMUL R26, R47, R30 ;  /* 0x0000001e2f1a7220 */ /* 0x000fe20000400000 */
[----:B------:R-:W-:Y:S01]  /*6990*/  F2FP.F16.F32.PACK_AB R11, R19, R14 ;  /* 0x0000000e130b723e */ /* 0x000fe200000000ff */
[C---:B------:R-:W-:Y:S01]  /*69a0*/  FFMA R27, R49.reuse, R0, R27 ;  /* 0x00000000311b7223 */ /* 0x040fe2000000001b */
[C---:B------:R-:W-:Y:S01]  /*69b0*/  FFMA R24, R49.reuse, R2, R24 ;  /* 0x0000000231187223 */ /* 0x040fe20000000018 */
[----:B------:R-:W-:Y:S02]  /*69c0*/  HADD2.F32 R0, -RZ, R77.H1_H1 ;  /* 0x3000004dff007230 */ /* 0x000fe40000004100 */
[----:B------:R-:W-:Y:S01]  /*69d0*/  FFMA R25, R49, R3, R25 ;  /* 0x0000000331197223 */ /* 0x000fe20000000019 */
[----:B------:R1:W-:Y:S01]  /*69e0*/  STS.128 [R105+0x10], R8 ;  /* 0x0000100869007388 */ /* 0x0003e20000000c00 */
[----:B------:R-:W-:Y:S01]  /*69f0*/  FMUL R31, R47, R31 ;  /* 0x0000001f2f1f7220 */ /* 0x000fe20000400000 */
[--C-:B------:R-:W-:Y:S02]  /*6a00*/  HADD2.F32 R2, -RZ, R78.reuse.H0_H0 ;  /* 0x2000004eff027230 */ /* 0x100fe40000004100 */
[----:B------:R-:W-:Y:S01]  /*6a10*/  FFMA R26, R49, R4, R26 ;  /* 0x00000004311a7223 */ /* 0x000fe2000000001a */
[----:B------:R-:W-:Y:S02]  /*6a20*/  HADD2.F32 R3, -RZ, R78.H1_H1 ;  /* 0x3000004eff037230 */ /* 0x000fe40000004100 */
[----:B------:R-:W-:Y:S01]  /*6a30*/  FMUL R29, R47, R33 ;  /* 0x000000212f1d7220 */ /* 0x000fe20000400000 */
[--C-:B------:R-:W-:Y:S01]  /*6a40*/  HADD2.F32 R4, -RZ, R79.reuse.H0_H0 ;  /* 0x2000004fff047230 */ /* 0x100fe20000004100 */
[----:B------:R-:W-:Y:S01]  /*6a50*/  F2FP.F16.F32.PACK_AB R16, R17, R16 ;  /* 0x000000101110723e */ /* 0x000fe200000000ff */
[----:B------:R-:W-:Y:S01]  /*6a60*/  FMUL R30, R47, R34 ;  /* 0x000000222f1e7220 */ /* 0x000fe20000400000 */
[----:B------:R-:W-:Y:S01]  /*6a70*/  HADD2.F32 R5, -RZ, R79.H1_H1 ;  /* 0x3000004fff057230 */ /* 0x000fe20000004100 */
[----:B------:R-:W-:Y:S01]  /*6a80*/  F2FP.F16.F32.PACK_AB R17, R23, R18 ;  /* 0x000000121711723e */ /* 0x000fe200000000ff */
[----:B------:R-:W-:Y:S01]  /*6a90*/  FFMA R31, R49, R0, R31 ;  /* 0x00000000311f7223 */ /* 0x000fe2000000001f */
[----:B------:R-:W-:Y:S01]  /*6aa0*/  FMUL R35, R47, R35 ;  /* 0x000000232f237220 */ /* 0x000fe20000400000 */
[----:B------:R-:W-:Y:S01]  /*6ab0*/  F2FP.F16.F32.PACK_AB R18, R21, R20 ;  /* 0x000000141512723e */ /* 0x000fe200000000ff */
[----:B------:R-:W-:Y:S01]  /*6ac0*/  FFMA R28, R49, R2, R28 ;  /* 0x00000002311c7223 */ /* 0x000fe2000000001c */
[----:B------:R-:W-:Y:S01]  /*6ad0*/  F2FP.F16.F32.PACK_AB R19, R27, R22 ;  /* 0x000000161b13723e */ /* 0x000fe200000000ff */
[C---:B------:R-:W-:Y:S01]  /*6ae0*/  FFMA R29, R49.reuse, R3, R29 ;  /* 0x00000003311d7223 */ /* 0x040fe2000000001d */
[C---:B------:R-:W-:Y:S01]  /*6af0*/  FFMA R30, R49.reuse, R4, R30 ;  /* 0x00000004311e7223 */ /* 0x040fe2000000001e */
[----:B------:R-:W-:Y:S01]  /*6b00*/  FFMA R35, R49, R5, R35 ;  /* 0x0000000531237223 */ /* 0x000fe20000000023 */
[----:B------:R-:W-:Y:S01]  /*6b10*/  F2FP.F16.F32.PACK_AB R24, R25, R24 ;  /* 0x000000181918723e */ /* 0x000fe200000000ff */
[----:B------:R1:W-:Y:S01]  /*6b20*/  STS.128 [R104+0x20], R16 ;  /* 0x0000201068007388 */ /* 0x0003e20000000c00 */
[----:B------:R-:W-:Y:S02]  /*6b30*/  F2FP.F16.F32.PACK_AB R25, R31, R26 ;  /* 0x0000001a1f19723e */ /* 0x000fe400000000ff */
[----:B------:R-:W-:Y:S02]  /*6b40*/  F2FP.F16.F32.PACK_AB R26, R29, R28 ;  /* 0x0000001c1d1a723e */ /* 0x000fe400000000ff */
[----:B------:R-:W-:Y:S05]  /*6b50*/  F2FP.F16.F32.PACK_AB R27, R35, R30 ;  /* 0x0000001e231b723e */ /* 0x000fea00000000ff */
[----:B------:R1:W-:Y:S01]  /*6b60*/  STS.128 [R112+0x30], R24 ;  /* 0x0000301870007388 */ /* 0x0003e20000000c00 */
[----:B------:R-:W-:Y:S01]  /*6b70*/  @!PT LDS RZ, [RZ] ;  /* 0x00000000fffff984 */ /* 0x000fe20000000800 */
[----:B------:R-:W-:Y:S01]  /*6b80*/  @!PT LDS RZ, [RZ] ;  /* 0x00000000fffff984 */ /* 0x000fe20000000800 */
[----:B------:R-:W-:Y:S01]  /*6b90*/  @!PT LDS RZ, [RZ] ;  /* 0x00000000fffff984 */ /* 0x000fe20000000800 */
[----:B------:R-:W-:Y:S01]  /*6ba0*/  @!PT LDS RZ, [RZ] ;  /* 0x00000000fffff984 */ /* 0x000fe20000000800 */
[----:B------:R2:W-:Y:S07]  /*6bb0*/  MEMBAR.ALL.CTA ;  /* 0x0000000000007992 */ /* 0x0005ee0000008000 */
[----:B--2---:R-:W2:Y:S02]  /*6bc0*/  FENCE.VIEW.ASYNC.S ;  /* 0x00000000000073c6 */ /* 0x004ea40000000000 */
[----:B--2---:R-:W-:Y:S06]  /*6bd0*/  BAR.SYNC.DEFER_BLOCKING 0x1, 0x80 ;  /* 0x0042000000007b1d */ /* 0x004fec0000010000 */
[----:B------:R-:W-:Y:S05]  /*6be0*/  @P0 BRA `(.L_x_100) ;  /* 0x0000000000300947 */ /* 0x000fea0003800000 */
[----:B------:R-:W-:Y:S01]  /*6bf0*/  UIADD3 UR6, UPT, UPT, UR50, 0x200, URZ ;  /* 0x0000020032067890 */ /* 0x000fe2000fffe0ff */
[----:B------:R-:W-:Y:S01]  /*6c00*/  R2UR UR42, R109 ;  /* 0x000000006d2a72ca */ /* 0x000fe200000e0000 */
[----:B------:R-:W-:Y:S01]  /*6c10*/  UIADD3 UR4, UP0, UPT, UR54, 0x680, URZ ;  /* 0x0000068036047890 */ /* 0x000fe2000ff1e0ff */
[----:B------:R-:W-:Y:S02]  /*6c20*/  R2UR UR43, R107 ;  /* 0x000000006b2b72ca */ /* 0x000fe400000e0000 */
[----:B------:R-:W-:Y:S01]  /*6c30*/  R2UR UR44, R108 ;  /* 0x000000006c2c72ca */ /* 0x000fe200000e0000 */
[----:B------:R-:W-:Y:S01]  /*6c40*/  IMAD.U32 R94, RZ, RZ, UR6 ;  /* 0x00000006ff5e7e24 */ /* 0x000fe2000f8e00ff */
[----:B------:R-:W-:Y:S04]  /*6c50*/  UIADD3.X UR5, UPT, UPT, URZ, UR55, URZ, UP0, !UPT ;  /* 0x00000037ff057290 */ /* 0x000fe800087fe4ff */
[----:B------:R-:W-:Y:S11]  /*6c60*/  R2UR UR40, R94 ;  /* 0x000000005e2872ca */ /* 0x000ff600000e0000 */
[----:B------:R-:W-:Y:S02]  /*6c70*/  @!UPT UIADD3 URZ, UPT, UPT, URZ, URZ, URZ ;  /* 0x000000fffffff290 */ /* 0x000fe4000fffe0ff */
[----:B------:R2:W-:Y:S01]  /*6c80*/  UTMASTG.4D.IM2COL [UR40], [UR4] ;  /* 0x00000028040073b5 */ /* 0x0005e20008058000 */
[----:B------:R0:W-:Y:S01]  /*6c90*/  UTMACMDFLUSH ;  /* 0x00000000000079b7 */ /* 0x0001e20000000000 */
[----:B--2---:R-:W-:Y:S04]  /*6ca0*/  DEPBAR.LE SB0, 0x1 ;  /* 0x000080400000791a */ /* 0x004fe80000000000 */
.L_x_100:
[----:B------:R-:W-:Y:S05]  /*6cb0*/  BSYNC.RECONVERGENT B0 ;  /* 0x0000000000007941 */ /* 0x000fea0003800200 */
.L_x_99:
[----:B------:R-:W-:Y:S01]  /*6cc0*/  BAR.SYNC.DEFER_BLOCKING 0x1, 0x80 ;  /* 0x0042000000007b1d */ /* 0x000fe20000010000 */
[----:B------:R-:W-:Y:S01]  /*6cd0*/  ISETP.NE.AND P1, PT, R111, RZ, PT ;  /* 0x000000ff6f00720c */ /* 0x000fe20003f25270 */
[----:B------:R-:W-:Y:S01]  /*6ce0*/  UISETP.NE.AND UP0, UPT, UR52, URZ, UPT ;  /* 0x000000ff3400728c */ /* 0x000fe2000bf05270 */
[----:B------:R-:W-:Y:S11]  /*6cf0*/  LEA R2, R65, UR50, 0x3 ;  /* 0x0000003241027c11 */ /* 0x000ff6000f8e18ff */
[----:B------:R-:W-:Y:S01]  /*6d00*/  @P1 SHF.L.U32 R4, R99, 0x1f, RZ ;  /* 0x0000001f63041819 */ /* 0x000fe200000006ff */
[----:B------:R-:W-:Y:S06]  /*6d10*/  BRA.U !UP0, `(.L_x_101) ;  /* 0x0000000108247547 */ /* 0x000fec000b800000 */
[----:B------:R-:W2:Y:S01]  /*6d20*/  S2R R0, SR_CgaCtaId ;  /* 0x0000000000007919 */ /* 0x000ea20000008800 */
[----:B------:R-:W-:Y:S01]  /*6d30*/  IMAD.U32 R3, RZ, RZ, UR56 ;  /* 0x00000038ff037e24 */ /* 0x000fe2000f8e00ff */
[----:B------:R-:W-:Y:S04]  /*6d40*/  UIADD3 UR56, UPT, UPT, UR56, 0x1, URZ ;  /* 0x0000000138387890 */ /* 0x000fe8000fffe0ff */
[----:B------:R-:W-:Y:S01]  /*6d50*/  @P1 LEA R3, R3, UR50, 0x3 ;  /* 0x0000003203031c11 */ /* 0x000fe2000f8e18ff */
[----:B------:R-:W-:Y:S04]  /*6d60*/  UISETP.NE.AND UP0, UPT, UR56, 0x4, UPT ;  /* 0x000000043800788c */ /* 0x000fe8000bf05270 */
[----:B------:R-:W-:Y:S01]  /*6d70*/  @P1 VIADD R3, R3, 0xe0 ;  /* 0x000000e003031836 */ /* 0x000fe20000000000 */
[----:B------:R-:W-:Y:S04]  /*6d80*/  USEL UR56, UR56, URZ, UP0 ;  /* 0x000000ff38387287 */ /* 0x000fe80008000000 */
[----:B--2---:R-:W-:Y:S04]  /*6d90*/  @P1 PRMT R0, R0, 0x654, R3 ;  /* 0x0000065400001816 */ /* 0x004fe80000000003 */
[----:B------:R2:W-:Y:S04]  /*6da0*/  @P1 SYNCS.ARRIVE.TRANS64.RED.A1T0 RZ, [R0+URZ], RZ ;  /* 0x000000ff00ff19a7 */ /* 0x0005e800081004ff */
.L_x_101:
[----:B------:R-:W4:Y:S01]  /*6db0*/  @P1 SYNCS.PHASECHK.TRANS64.TRYWAIT P0, [R2+URZ+0xc0], R4 ;  /* 0x0000c004020015a7 */ /* 0x000f2200080011ff */
[----:B------:R-:W-:Y:S01]  /*6dc0*/  BSSY B1, `(.L_x_102) ;  /* 0x0000016000017945 */ /* 0x000fe20003800000 */
[----:B----4-:R-:W-:Y:S03]  /*6dd0*/  @P1 SEL R66, RZ, 0x1, !P0 ;  /* 0x00000001ff421807 */ /* 0x010fe60004000000 */
[----:B------:R-:W-:Y:S05]  /*6de0*/  @!P1 BRA `(.L_x_103) ;  /* 0x00000000004c9947 */ /* 0x000fea0003800000 */
[----:B------:R-:W-:Y:S01]  /*6df0*/  ISETP.NE.AND P0, PT, R66, RZ, PT ;  /* 0x000000ff4200720c */ /* 0x000fe20003f05270 */
[----:B------:R-:W-:Y:S01]  /*6e00*/  BSSY B0, `(.L_x_104) ;  /* 0x000000b000007945 */ /* 0x000fe20003800000 */
[----:B------:R-:W-:Y:S11]  /*6e10*/  ISETP.NE.AND P1, PT, R67, RZ, PT ;  /* 0x000000ff4300720c */ /* 0x000ff60003f25270 */
[----:B------:R-:W-:Y:S02]  /*6e20*/  @!UPT UIADD3 URZ, UPT, UPT, URZ, URZ, URZ ;  /* 0x000000fffffff290 */ /* 0x000fe4000fffe0ff */
[C---:B------:R-:W-:Y:S01]  /*6e30*/  @P1 IMAD R6, R65.reuse, 0x2000, R100 ;  /* 0x0000200041061824 */ /* 0x040fe200078e0264 */
[C---:B------:R-:W-:Y:S01]  /*6e40*/  @P1 LEA R4, R65.reuse, R104, 0xd ;  /* 0x0000006841041211 */ /* 0x040fe200078e68ff */
[C---:B------:R-:W-:Y:S02]  /*6e50*/  @P1 IMAD R5, R65.reuse, 0x2000, R105 ;  /* 0x0000200041051824 */ /* 0x040fe400078e0269 */
[----:B------:R-:W-:Y:S01]  /*6e60*/  @P1 IMAD R3, R65, 0x2000, R112 ;  /* 0x0000200041031824 */ /* 0x000fe200078e0270 */
[----:B------:R-:W-:Y:S06]  /*6e70*/  @P0 BRA `(.L_x_105) ;  /* 0x00000000000c0947 */ /* 0x000fec0003800000 */
[----:B--2---:R-:W-:Y:S04]  /*6e80*/  SHF.L.U32 R0, R99, 0x1f, RZ ;  /* 0x0000001f63007819 */ /* 0x004fe800000006ff */
[----:B------:R-:W2:Y:S02]  /*6e90*/  SYNCS.PHASECHK.TRANS64.TRYWAIT P0, [R2+URZ+0xc0], R0 ;  /* 0x0000c000020075a7 */ /* 0x000ea400080011ff */
[----:B--2---:R-:W-:Y:S05]  /*6ea0*/  @!P0 BRA `(.L_x_106) ;  /* 0x0000003000c08947 */ /* 0x004fea0003800000 */
.L_x_105:
[----:B------:R-:W-:Y:S05]  /*6eb0*/  BSYNC B0 ;  /* 0x0000000000007941 */ /* 0x000fea0003800000 */
.L_x_104:
[----:B------:R-:W-:Y:S02]  /*6ec0*/  ISETP.NE.AND P0, PT, R67, RZ, PT ;  /* 0x000000ff4300720c */ /* 0x000fe40003f05270 */
[----:B------:R-:W-:Y:S11]  /*6ed0*/  IADD3 R65, PT, PT, R65, 0x1, RZ ;  /* 0x0000000141417810 */ /* 0x000ff60007ffe0ff */
[----:B------:R4:W1:Y:S04]  /*6ee0*/  @P0 LDS.128 R56, [R6] ;  /* 0x0000000006380984 */ /* 0x0008680000000c00 */
[----:B------:R4:W1:Y:S04]  /*6ef0*/  @P0 LDS.128 R60, [R5+0x10] ;  /* 0x00001000053c0984 */ /* 0x0008680000000c00 */
[----:B------:R4:W1:Y:S04]  /*6f00*/  @P0 LDS.128 R68, [R4+0x20] ;  /* 0x0000200004440984 */ /* 0x0008680000000c00 */
[----:B------:R4:W1:Y:S02]  /*6f10*/  @P0 LDS.128 R76, [R3+0x30] ;  /* 0x00003000034c0984 */ /* 0x0008640000000c00 */
.L_x_103:
[----:B------:R-:W-:Y:S05]  /*6f20*/  BSYNC B1 ;  /* 0x0000000000017941 */ /* 0x000fea0003800000 */
.L_x_102:
[----:B--2---:R-:W-:Y:S05]  /*6f30*/  VIADD R0, R48, 0x20 ;  /* 0x0000002030007836 */ /* 0x004fea0000000000 */
[----:B------:R-:W-:Y:S04]  /*6f40*/  SHF.R.U32.HI R0, RZ, 0x15, R0 ;  /* 0x00000015ff007819 */ /* 0x000fe80000011600 */
[----:B------:R-:W-:Y:S11]  /*6f50*/  LOP3.LUT P0, RZ, R0, 0x3, R103, 0x48, !PT ;  /* 0x0000000300ff7812 */ /* 0x000ff60007804867 */
[----:B------:R-:W-:Y:S02]  /*6f60*/  @!UPT UIADD3 URZ, UPT, UPT, URZ, URZ, URZ ;  /* 0x000000fffffff290 */ /* 0x000fe4000fffe0ff */
[----:B------:R-:W-:Y:S05]  /*6f70*/  @!P0 BRA `(.L_x_107) ;  /* 0x0000000000408947 */ /* 0x000fea0003800000 */
[----:B------:R-:W2:Y:S01]  /*6f80*/  LDCU.64 UR8, c[0x4][0x70] ;  /* 0x01000e00ff0877ac */ /* 0x000ea20008000a00 */
[----:B----4-:R-:W-:Y:S01]  /*6f90*/  MOV R3, 0x0 ;  /* 0x0000000000037802 */ /* 0x010fe20000000f00 */
[----:B------:R-:W-:Y:S02]  /*6fa0*/  HFMA2 R12, -RZ, RZ, 0, 5.9604644775390625e-08 ;  /* 0x00000001ff0c7431 */ /* 0x000fe400000001ff */
[----:B-1----:R-:W-:Y:S02]  /*6fb0*/  IMAD.MOV.U32 R8, RZ, RZ, 0x192 ;  /* 0x00000192ff087424 */ /* 0x002fe400078e00ff */
[----:B------:R-:W-:Y:S01]  /*6fc0*/  IMAD.MOV.U32 R13, RZ, RZ, RZ ;  /* 0x000000ffff0d7224 */ /* 0x000fe200078e00ff */
[----:B------:R-:W1:Y:S01]  /*6fd0*/  LDCU.64 UR6, c[0x4][0x78] ;  /* 0x01000f00ff0677ac */ /* 0x000e620008000a00 */
[----:B------:R-:W4:Y:S01]  /*6fe0*/  LDC.64 R2, c[0x4][R3] ;  /* 0x0100000003027b82 */ /* 0x000f220000000a00 */
[----:B------:R-:W5:Y:S01]  /*6ff0*/  LDCU.64 UR4, c[0x4][0x10] ;  /* 0x01000200ff0477ac */ /* 0x000f620008000a00 */
[----:B--2---:R-:W-:Y:S01]  /*7000*/  MOV R5, UR9 ;  /* 0x0000000900057c02 */ /* 0x004fe20008000f00 */
[----:B------:R-:W-:Y:S01]  /*7010*/  IMAD.U32 R4, RZ, RZ, UR8 ;  /* 0x00000008ff047e24 */ /* 0x000fe2000f8e00ff */
[----:B-1----:R-:W-:Y:S01]  /*7020*/  MOV R7, UR7 ;  /* 0x0000000700077c02 */ /* 0x002fe20008000f00 */
[----:B------:R-:W-:Y:S01]  /*7030*/  IMAD.U32 R6, RZ, RZ, UR6 ;  /* 0x00000006ff067e24 */ /* 0x000fe2000f8e00ff */
[----:B-----5:R-:W-:Y:S01]  /*7040*/  MOV R11, UR5 ;  /* 0x00000005000b7c02 */ /* 0x020fe20008000f00 */
[----:B------:R-:W-:Y:S02]  /*7050*/  IMAD.U32 R10, RZ, RZ, UR4 ;  /* 0x00000004ff0a7e24 */ /* 0x000fe4000f8e00ff */
[----:B------:R-:W-:Y:S07]  /*7060*/  LEPC R20, `(.L_x_107) ;  /* 0x000000001014794e */ /* 0x000fee0000000000 */
[----:B---34-:R-:W-:Y:S05]  /*7070*/  CALL.ABS.NOINC R2 ;  /* 0x0000000002007343 */ /* 0x018fea0003c00000 */
.L_x_107:
[----:B------:R-:W-:Y:S05]  /*7080*/  WARPSYNC.ALL ;  /* 0x0000000000007948 */ /* 0x000fea0003800000 */
[----:B------:R-:W-:Y:S01]  /*7090*/  R2UR UR4, R48 ;  /* 0x00000000300472ca */ /* 0x000fe200000e0000 */
[----:B-1--4-:R-:W-:Y:S01]  /*70a0*/  HADD2.F32 R3, -RZ, R56.H0_H0 ;  /* 0x20000038ff037230 */ /* 0x012fe20000004100 */
[----:B------:R-:W1:Y:S01]  /*70b0*/  S2R R113, SR_CgaCtaId ;  /* 0x0000000000717919 */ /* 0x000e620000008800 */
[--C-:B------:R-:W-:Y:S01]  /*70c0*/  HADD2.F32 R50, -RZ, R58.reuse.H0_H0 ;  /* 0x2000003aff327230 */ /* 0x100fe20000004100 */
[----:B------:R-:W-:Y:S01]  /*70d0*/  ISETP.NE.AND P6, PT, R111, RZ, PT ;  /* 0x000000ff6f00720c */ /* 0x000fe20003fc5270 */
[----:B------:R-:W-:Y:S01]  /*70e0*/  HADD2.F32 R51, -RZ, R58.H1_H1 ;  /* 0x3000003aff337230 */ /* 0x000fe20000004100 */
[----:B------:R-:W-:Y:S01]  /*70f0*/  ISETP.NE.AND P0, PT, R102, RZ, PT ;  /* 0x000000ff6600720c */ /* 0x000fe20003f05270 */
[--C-:B------:R-:W-:Y:S01]  /*7100*/  HADD2.F32 R52, -RZ, R59.reuse.H0_H0 ;  /* 0x2000003bff347230 */ /* 0x100fe20000004100 */
[----:B------:R-:W-:Y:S01]  /*7110*/  BSSY.RECONVERGENT B0, `(.L_x_108) ;  /* 0x000008a000007945 */ /* 0x000fe20003800200 */
[----:B------:R-:W-:Y:S04]  /*7120*/  HADD2.F32 R53, -RZ, R59.H1_H1 ;  /* 0x3000003bff357230 */ /* 0x000fe80000004100 */
[----:B------:R-:W2:Y:S02]  /*7130*/  LDTM.x32 R4, tmem[UR4+0x20] ;  /* 0x00002004000479ee */ /* 0x000ea400082c0000 */
[C---:B--2---:R-:W-:Y:S01]  /*7140*/  FMUL R0, R47.reuse, R4 ;  /* 0x000000042f007220 */ /* 0x044fe20000400000 */
[----:B------:R-:W-:Y:S02]  /*7150*/  HADD2.F32 R4, -RZ, R56.H1_H1 ;  /* 0x30000038ff047230 */ /* 0x000fe40000004100 */
[----:B------:R-:W-:Y:S01]  /*7160*/  FMUL R2, R47, R5 ;  /* 0x000000052f027220 */ /* 0x000fe20000400000 */
[--C-:B------:R-:W-:Y:S02]  /*7170*/  HADD2.F32 R5, -RZ, R57.reuse.H0_H0 ;  /* 0x20000039ff057230 */ /* 0x100fe40000004100 */
[----:B------:R-:W-:Y:S01]  /*7180*/  FFMA R0, R49, R3, R0 ;  /* 0x0000000331007223 */ /* 0x000fe20000000000 */
[----:B------:R-:W-:Y:S01]  /*7190*/  FMUL R3, R47, R6 ;  /* 0x000000062f037220 */ /* 0x000fe20000400000 */
[----:B------:R-:W-:Y:S01]  /*71a0*/  FFMA R2, R49, R4, R2 ;  /* 0x0000000431027223 */ /* 0x000fe20000000002 */
[----:B------:R-:W-:Y:S02]  /*71b0*/  HADD2.F32 R4, -RZ, R57.H1_H1 ;  /* 0x30000039ff047230 */ /* 0x000fe40000004100 */
        /* <DEDUP_REMOVED lines=8> */
[----:B------:R-:W-:Y:S01]  /*7240*/  FMUL R19, R47, R30 ;  /* 0x0000001e2f137220 */ /* 0x000fe20000400000 */
[C---:B------:R-:W-:Y:S01]  /*7250*/  FFMA R4, R49.reuse, R50, R4 ;  /* 0x0000003231047223 */ /* 0x040fe20000000004 */
[C---:B------:R-:W-:Y:S01]  /*7260*/  FFMA R5, R49.reuse, R51, R5 ;  /* 0x0000003331057223 */ /* 0x040fe20000000005 */
[C---:B------:R-:W-:Y:S01]  /*7270*/  FFMA R6, R49.reuse, R52, R6 ;  /* 0x0000003431067223 */ /* 0x040fe20000000006 */
[--C-:B------:R-:W-:Y:S01]  /*7280*/  HADD2.F32 R50, -RZ, R60.reuse.H0_H0 ;  /* 0x2000003cff327230 */ /* 0x100fe20000004100 */
[----:B------:R-:W-:Y:S01]  /*7290*/  F2FP.F16.F32.PACK_AB R52, R2, R0 ;  /* 0x000000000234723e */ /* 0x000fe200000000ff */
[----:B------:R-:W-:Y:S01]  /*72a0*/  FFMA R11, R49, R53, R11 ;  /* 0x00000035310b7223 */ /* 0x000fe2000000000b */
[----:B------:R-:W-:Y:S01]  /*72b0*/  F2FP.F16.F32.PACK_AB R53, R7, R3 ;  /* 0x000000030735723e */ /* 0x000fe200000000ff */
[C---:B------:R-:W-:Y:S01]  /*72c0*/  FMUL R3, R47.reuse, R14 ;  /* 0x0000000e2f037220 */ /* 0x040fe20000400000 */
[----:B------:R-:W-:Y:S01]  /*72d0*/  FMUL R14, R47, R25 ;  /* 0x000000192f0e7220 */ /* 0x000fe20000400000 */
[----:B------:R-:W-:Y:S01]  /*72e0*/  HADD2.F32 R25, -RZ, R60.H1_H1 ;  /* 0x3000003cff197230 */ /* 0x000fe20000004100 */
[----:B------:R-:W-:Y:S01]  /*72f0*/  F2FP.F16.F32.PACK_AB R54, R5, R4 ;  /* 0x000000040536723e */ /* 0x000fe200000000ff */
[C---:B------:R-:W-:Y:S01]  /*7300*/  FMUL R0, R47.reuse, R12 ;  /* 0x0000000c2f007220 */ /* 0x040fe20000400000 */
[C---:B------:R-:W-:Y:S01]  /*7310*/  FMUL R2, R47.reuse, R13 ;  /* 0x0000000d2f027220 */ /* 0x040fe20000400000 */
[C---:B------:R-:W-:Y:S01]  /*7320*/  FMUL R4, R47.reuse, R15 ;  /* 0x0000000f2f047220 */ /* 0x040fe20000400000 */
[----:B------:R-:W-:Y:S01]  /*7330*/  FMUL R15, R47, R26 ;  /* 0x0000001a2f0f7220 */ /* 0x000fe20000400000 */
[C---:B------:R-:W-:Y:S01]  /*7340*/  FFMA R0, R49.reuse, R50, R0 ;  /* 0x0000003231007223 */ /* 0x040fe20000000000 */
[--C-:B------:R-:W-:Y:S02]  /*7350*/  HADD2.F32 R26, -RZ, R61.reuse.H0_H0 ;  /* 0x2000003dff1a7230 */ /* 0x100fe40000004100 */
[----:B------:R-:W-:Y:S01]  /*7360*/  FFMA R2, R49, R25, R2 ;  /* 0x0000001931027223 */ /* 0x000fe20000000002 */
[C---:B------:R-:W-:Y:S01]  /*7370*/  FMUL R5, R47.reuse, R16 ;  /* 0x000000102f057220 */ /* 0x040fe20000400000 */
[----:B------:R-:W-:Y:S01]  /*7380*/  FMUL R16, R47, R27 ;  /* 0x0000001b2f107220 */ /* 0x000fe20000400000 */
[----:B------:R-:W-:Y:S01]  /*7390*/  F2FP.F16.F32.PACK_AB R55, R11, R6 ;  /* 0x000000060b37723e */ /* 0x000fe200000000ff */
[----:B------:R-:W-:Y:S02]  /*73a0*/  HADD2.F32 R27, -RZ, R61.H1_H1 ;  /* 0x3000003dff1b7230 */ /* 0x000fe40000004100 */
[C---:B------:R-:W-:Y:S01]  /*73b0*/  FMUL R6, R47.reuse, R17 ;  /* 0x000000112f067220 */ /* 0x040fe20000400000 */
[----:B------:R-:W-:Y:S01]  /*73c0*/  FMUL R17, R47, R28 ;  /* 0x0000001c2f117220 */ /* 0x000fe20000400000 */
[C---:B------:R-:W-:Y:S01]  /*73d0*/  FFMA R3, R49.reuse, R26, R3 ;  /* 0x0000001a31037223 */ /* 0x040fe20000000003 */
[----:B------:R-:W-:Y:S01]  /*73e0*/  STS.128 [R100+0x2000], R52 ;  /* 0x0020003464007388 */ /* 0x000fe20000000c00 */
[--C-:B------:R-:W-:Y:S01]  /*73f0*/  HADD2.F32 R25, -RZ, R62.reuse.H0_H0 ;  /* 0x2000003eff197230 */ /* 0x100fe20000004100 */
[----:B------:R-:W-:Y:S01]  /*7400*/  F2FP.F16.F32.PACK_AB R28, R2, R0 ;  /* 0x00000000021c723e */ /* 0x000fe200000000ff */
[----:B------:R-:W-:Y:S02]  /*7410*/  HADD2.F32 R26, -RZ, R62.H1_H1 ;  /* 0x3000003eff1a7230 */ /* 0x000fe40000004100 */
[----:B------:R-:W-:Y:S01]  /*7420*/  FFMA R4, R49, R27, R4 ;  /* 0x0000001b31047223 */ /* 0x000fe20000000004 */
[--C-:B------:R-:W-:Y:S02]  /*7430*/  HADD2.F32 R0, -RZ, R63.reuse.H0_H0 ;  /* 0x2000003fff007230 */ /* 0x100fe40000004100 */
[----:B------:R-:W-:Y:S01]  /*7440*/  FMUL R7, R47, R18 ;  /* 0x000000122f077220 */ /* 0x000fe20000400000 */
[----:B------:R-:W-:Y:S02]  /*7450*/  HADD2.F32 R2, -RZ, R63.H1_H1 ;  /* 0x3000003fff027230 */ /* 0x000fe40000004100 */
[C---:B------:R-:W-:Y:S01]  /*7460*/  FFMA R5, R49.reuse, R25, R5 ;  /* 0x0000001931057223 */ /* 0x040fe20000000005 */
[----:B------:R-:W-:Y:S01]  /*7470*/  FFMA R6, R49, R26, R6 ;  /* 0x0000001a31067223 */ /* 0x000fe20000000006 */
[----:B------:R-:W-:Y:S01]  /*7480*/  FMUL R18, R47, R29 ;  /* 0x0000001d2f127220 */ /* 0x000fe20000400000 */
[C---:B------:R-:W-:Y:S01]  /*7490*/  FFMA R7, R49.reuse, R0, R7 ;  /* 0x0000000031077223 */ /* 0x040fe20000000007 */
[----:B------:R-:W-:Y:S01]  /*74a0*/  F2FP.F16.F32.PACK_AB R29, R4, R3 ;  /* 0x00000003041d723e */ /* 0x000fe200000000ff */
[--C-:B------:R-:W-:Y:S02]  /*74b0*/  HADD2.F32 R0, -RZ, R68.reuse.H0_H0 ;  /* 0x20000044ff007230 */ /* 0x100fe40000004100 */
[----:B------:R-:W-:Y:S01]  /*74c0*/  FFMA R8, R49, R2, R8 ;  /* 0x0000000231087223 */ /* 0x000fe20000000008 */
[C---:B------:R-:W-:Y:S01]  /*74d0*/  FMUL R9, R47.reuse, R20 ;  /* 0x000000142f097220 */ /* 0x040fe20000400000 */
        /* <DEDUP_REMOVED lines=15> */
[----:B------:R-:W-:Y:S02]  /*75d0*/  HADD2.F32 R2, -RZ, R71.H1_H1 ;  /* 0x30000047ff027230 */ /* 0x000fe40000004100 */
[----:B------:R-:W-:Y:S01]  /*75e0*/  FMUL R20, R47, R31 ;  /* 0x0000001f2f147220 */ /* 0x000fe20000400000 */
[----:B------:R-:W-:Y:S01]  /*75f0*/  F2FP.F16.F32.PACK_AB R30, R6, R5 ;  /* 0x00000005061e723e */ /* 0x000fe200000000ff */
[C---:B------:R-:W-:Y:S01]  /*7600*/  FFMA R14, R49.reuse, R0, R14 ;  /* 0x00000000310e7223 */ /* 0x040fe2000000000e */
[C---:B------:R-:W-:Y:S01]  /*7610*/  FFMA R15, R49.reuse, R3, R15 ;  /* 0x00000003310f7223 */ /* 0x040fe2000000000f */
[----:B------:R-:W-:Y:S01]  /*7620*/  FFMA R16, R49, R2, R16 ;  /* 0x0000000231107223 */ /* 0x000fe20000000010 */
[--C-:B------:R-:W-:Y:S01]  /*7630*/  HADD2.F32 R0, -RZ, R76.reuse.H0_H0 ;  /* 0x2000004cff007230 */ /* 0x100fe20000004100 */
[----:B------:R-:W-:Y:S01]  /*7640*/  F2FP.F16.F32.PACK_AB R31, R8, R7 ;  /* 0x00000007081f723e */ /* 0x000fe200000000ff */
[----:B------:R-:W-:Y:S02]  /*7650*/  HADD2.F32 R2, -RZ, R76.H1_H1 ;  /* 0x3000004cff027230 */ /* 0x000fe40000004100 */
[----:B------:R-:W-:Y:S01]  /*7660*/  FMUL R21, R47, R32 ;  /* 0x000000202f157220 */ /* 0x000fe20000400000 */
[--C-:B------:R-:W-:Y:S02]  /*7670*/  HADD2.F32 R3, -RZ, R77.reuse.H0_H0 ;  /* 0x2000004dff037230 */ /* 0x100fe40000004100 */
[C---:B------:R-:W-:Y:S01]  /*7680*/  FFMA R17, R49.reuse, R0, R17 ;  /* 0x0000000031117223 */ /* 0x040fe20000000011 */
[----:B------:R-:W-:Y:S01]  /*7690*/  STS.128 [R105+0x2010], R28 ;  /* 0x0020101c69007388 */ /* 0x000fe20000000c00 */
[C---:B------:R-:W-:Y:S01]  /*76a0*/  FFMA R18, R49.reuse, R2, R18 ;  /* 0x0000000231127223 */ /* 0x040fe20000000012 */
[----:B------:R-:W-:Y:S02]  /*76b0*/  HADD2.F32 R0, -RZ, R77.H1_H1 ;  /* 0x3000004dff007230 */ /* 0x000fe40000004100 */
[----:B------:R-:W-:Y:S01]  /*76c0*/  FFMA R19, R49, R3, R19 ;  /* 0x0000000331137223 */ /* 0x000fe20000000013 */
[--C-:B------:R-:W-:Y:S02]  /*76d0*/  HADD2.F32 R2, -RZ, R78.reuse.H0_H0 ;  /* 0x2000004eff027230 */ /* 0x100fe40000004100 */
[C---:B------:R-:W-:Y:S01]  /*76e0*/  FMUL R22, R47.reuse, R33 ;  /* 0x000000212f167220 */ /* 0x040fe20000400000 */
[----:B------:R-:W-:Y:S01]  /*76f0*/  HADD2.F32 R3, -RZ, R78.H1_H1 ;  /* 0x3000004eff037230 */ /* 0x000fe20000004100 */
[----:B------:R-:W-:Y:S01]  /*7700*/  F2FP.F16.F32.PACK_AB R8, R10, R9 ;  /* 0x000000090a08723e */ /* 0x000fe200000000ff */
[--C-:B------:R-:W-:Y:S02]  /*7710*/  HADD2.F32 R4, -RZ, R79.reuse.H0_H0 ;  /* 0x2000004fff047230 */ /* 0x100fe40000004100 */
[----:B------:R-:W-:Y:S01]  /*7720*/  FMUL R23, R47, R34 ;  /* 0x000000222f177220 */ /* 0x000fe20000400000 */
[----:B------:R-:W-:Y:S01]  /*7730*/  HADD2.F32 R5, -RZ, R79.H1_H1 ;  /* 0x3000004fff057230 */ /* 0x000fe20000004100 */
[----:B------:R-:W-:Y:S01]  /*7740*/  F2FP.F16.F32.PACK_AB R9, R12, R11 ;  /* 0x0000000b0c09723e */ /* 0x000fe200000000ff */
[----:B------:R-:W-:Y:S01]  /*7750*/  FFMA R20, R49, R0, R20 ;  /* 0x0000000031147223 */ /* 0x000fe20000000014 */
[----:B------:R-:W-:Y:S01]  /*7760*/  FMUL R24, R47, R35 ;  /* 0x000000232f187220 */ /* 0x000fe20000400000 */
[----:B------:R-:W-:Y:S01]  /*7770*/  F2FP.F16.F32.PACK_AB R10, R14, R13 ;  /* 0x0000000d0e0a723e */ /* 0x000fe200000000ff */
[C---:B------:R-:W-:Y:S01]  /*7780*/  FFMA R21, R49.reuse, R2, R21 ;  /* 0x0000000231157223 */ /* 0x040fe20000000015 */
[----:B------:R-:W-:Y:S01]  /*7790*/  F2FP.F16.F32.PACK_AB R11, R16, R15 ;  /* 0x0000000f100b723e */ /* 0x000fe200000000ff */
[C---:B------:R-:W-:Y:S01]  /*77a0*/  FFMA R22, R49.reuse, R3, R22 ;  /* 0x0000000331167223 */ /* 0x040fe20000000016 */
[C---:B------:R-:W-:Y:S01]  /*77b0*/  FFMA R23, R49.reuse, R4, R23 ;  /* 0x0000000431177223 */ /* 0x040fe20000000017 */
[----:B------:R-:W-:Y:S01]  /*77c0*/  FFMA R24, R49, R5, R24 ;  /* 0x0000000531187223 */ /* 0x000fe20000000018 */
[----:B------:R-:W-:Y:S01]  /*77d0*/  F2FP.F16.F32.PACK_AB R4, R18, R17 ;  /* 0x000000111204723e */ /* 0x000fe200000000ff */
[----:B------:R-:W-:Y:S01]  /*77e0*/  STS.128 [R104+0x2020], R8 ;  /* 0x0020200868007388 */ /* 0x000fe20000000c00 */
[----:B------:R-:W-:Y:S02]  /*77f0*/  F2FP.F16.F32.PACK_AB R5, R20, R19 ;  /* 0x000000131405723e */ /* 0x000fe400000000ff */
[----:B------:R-:W-:Y:S02]  /*7800*/  F2FP.F16.F32.PACK_AB R6, R22, R21 ;  /* 0x000000151606723e */ /* 0x000fe400000000ff */
[----:B------:R-:W-:Y:S02]  /*7810*/  F2FP.F16.F32.PACK_AB R7, R24, R23 ;  /* 0x000000171807723e */ /* 0x000fe400000000ff */
[----:B------:R-:W-:Y:S02]  /*7820*/  MOV R0, UR56 ;  /* 0x0000003800007c02 */ /* 0x000fe40008000f00 */
[----:B------:R-:W-:Y:S01]  /*7830*/  @P6 SHF.L.U32 R2, R99, 0x1f, RZ ;  /* 0x0000001f63026819 */ /* 0x000fe200000006ff */
[----:B------:R2:W-:Y:S01]  /*7840*/  STS.128 [R112+0x2030], R4 ;  /* 0x0020300470007388 */ /* 0x0005e20000000c00 */
[----:B------:R-:W-:Y:S04]  /*7850*/  @P6 LEA R0, R0, UR50, 0x3 ;  /* 0x0000003200006c11 */ /* 0x000fe8000f8e18ff */
[----:B------:R-:W-:Y:S01]  /*7860*/  @P6 IADD3 R0, PT, PT, R0, 0xe0, RZ ;  /* 0x000000e000006810 */ /* 0x000fe20007ffe0ff */
[----:B------:R-:W-:Y:S01]  /*7870*/  @!PT LDS RZ, [RZ] ;  /* 0x00000000fffff984 */ /* 0x000fe20000000800 */
[----:B------:R-:W-:Y:S01]  /*7880*/  @!PT LDS RZ, [RZ] ;  /* 0x00000000fffff984 */ /* 0x000fe20000000800 */
[----:B------:R-:W-:Y:S01]  /*7890*/  @!PT LDS RZ, [RZ] ;  /* 0x00000000fffff984 */ /* 0x000fe20000000800 */
[----:B------:R-:W-:Y:S01]  /*78a0*/  @!PT LDS RZ, [RZ] ;  /* 0x00000000fffff984 */ /* 0x000fe20000000800 */
[----:B------:R4:W-:Y:S06]  /*78b0*/  MEMBAR.ALL.CTA ;  /* 0x0000000000007992 */ /* 0x0009ec0000008000 */
[----:B----4-:R-:W4:Y:S01]  /*78c0*/  FENCE.VIEW.ASYNC.S ;  /* 0x00000000000073c6 */ /* 0x010f220000000000 */
[----:B-1----:R-:W-:Y:S02]  /*78d0*/  @P6 PRMT R0, R113, 0x654, R0 ;  /* 0x0000065471006816 */ /* 0x002fe40000000000 */
[----:B--2---:R-:W-:Y:S01]  /*78e0*/  LEA R6, R65, UR50, 0x3 ;  /* 0x0000003241067c11 */ /* 0x004fe2000f8e18ff */
[----:B----4-:R-:W-:Y:S06]  /*78f0*/  BAR.SYNC.DEFER_BLOCKING 0x1, 0x80 ;  /* 0x0042000000007b1d */ /* 0x010fec0000010000 */
[----:B------:R-:W-:Y:S05]  /*7900*/  @P0 BRA `(.L_x_109) ;  /* 0x0000000000280947 */ /* 0x000fea0003800000 */
[----:B------:R-:W-:Y:S01]  /*7910*/  R2UR UR10, R109 ;  /* 0x000000006d0a72ca */ /* 0x000fe200000e0000 */
[----:B------:R-:W-:Y:S01]  /*7920*/  UIADD3 UR4, UP0, UPT, UR54, 0x680, URZ ;  /* 0x0000068036047890 */ /* 0x000fe2000ff1e0ff */
[----:B------:R-:W-:Y:S01]  /*7930*/  R2UR UR11, R107 ;  /* 0x000000006b0b72ca */ /* 0x000fe200000e0000 */
[----:B------:R-:W-:Y:S01]  /*7940*/  UIADD3 UR9, UPT, UPT, UR41, 0x20, URZ ;  /* 0x0000002029097890 */ /* 0x000fe2000fffe0ff */
[----:B------:R-:W-:Y:S01]  /*7950*/  R2UR UR12, R108 ;  /* 0x000000006c0c72ca */ /* 0x000fe200000e0000 */
[----:B------:R-:W-:Y:S02]  /*7960*/  UIADD3 UR8, UPT, UPT, UR50, 0x2200, URZ ;  /* 0x0000220032087890 */ /* 0x000fe4000fffe0ff */
[----:B------:R-:W-:Y:S10]  /*7970*/  UIADD3.X UR5, UPT, UPT, URZ, UR55, URZ, UP0, !UPT ;  /* 0x00000037ff057290 */ /* 0x000ff400087fe4ff */
[----:B------:R1:W-:Y:S01]  /*7980*/  UTMASTG.4D.IM2COL [UR8], [UR4] ;  /* 0x00000008040073b5 */ /* 0x0003e20008058000 */
[----:B------:R0:W-:Y:S01]  /*7990*/  UTMACMDFLUSH ;  /* 0x00000000000079b7 */ /* 0x0001e20000000000 */
[----:B-1----:R-:W-:Y:S04]  /*79a0*/  DEPBAR.LE SB0, 0x1 ;  /* 0x000080400000791a */ /* 0x002fe80000000000 */
.L_x_109:
[----:B------:R-:W-:Y:S05]  /*79b0*/  BSYNC.RECONVERGENT B0 ;  /* 0x0000000000007941 */ /* 0x000fea0003800200 */
.L_x_108:
[----:B------:R-:W-:Y:S01]  /*79c0*/  BAR.SYNC.DEFER_BLOCKING 0x1, 0x80 ;  /* 0x0042000000007b1d */ /* 0x000fe20000010000 */
[----:B------:R-:W-:Y:S04]  /*79d0*/  UIADD3 UR40, UPT, UPT, UR56, 0x1, URZ ;  /* 0x0000000138287890 */ /* 0x000fe8000fffe0ff */
[----:B------:R-:W-:Y:S04]  /*79e0*/  UISETP.NE.AND UP0, UPT, UR40, 0x4, UPT ;  /* 0x000000042800788c */ /* 0x000fe8000bf05270 */
[----:B------:R-:W-:Y:S01]  /*79f0*/  USEL UR40, UR40, URZ, UP0 ;  /* 0x000000ff28287287 */ /* 0x000fe20008000000 */
[----:B------:R1:W-:Y:S01]  /*7a00*/  @P6 SYNCS.ARRIVE.TRANS64.RED.A1T0 RZ, [R0+URZ], RZ ;  /* 0x000000ff00ff69a7 */ /* 0x0003e200081004ff */
[----:B------:R-:W-:Y:S01]  /*7a10*/  BSSY B1, `(.L_x_110) ;  /* 0x0000017000017945 */ /* 0x000fe20003800000 */
[----:B------:R-:W2:Y:S02]  /*7a20*/  @P6 SYNCS.PHASECHK.TRANS64.TRYWAIT P0, [R6+URZ+0xc0], R2 ;  /* 0x0000c002060065a7 */ /* 0x000ea400080011ff */
[----:B--2---:R-:W-:Y:S01]  /*7a30*/  @P6 SEL R66, RZ, 0x1, !P0 ;  /* 0x00000001ff426807 */ /* 0x004fe20004000000 */
[----:B-1----:R-:W-:Y:S06]  /*7a40*/  @!P6 BRA `(.L_x_111) ;  /* 0x00000000004ce947 */ /* 0x002fec0003800000 */
        /* <DEDUP_REMOVED lines=9> */
[----:B------:R-:W-:Y:S04]  /*7ae0*/  SHF.L.U32 R5, R99, 0x1f, RZ ;  /* 0x0000001f63057819 */ /* 0x000fe800000006ff */
[----:B------:R-:W1:Y:S02]  /*7af0*/  SYNCS.PHASECHK.TRANS64.TRYWAIT P0, [R6+URZ+0xc0], R5 ;  /* 0x0000c005060075a7 */ /* 0x000e6400080011ff */
[----:B-1----:R-:W-:Y:S05]  /*7b00*/  @!P0 BRA `(.L_x_114) ;  /* 0x0000002400bc8947 */ /* 0x002fea0003800000 */
.L_x_113:
[----:B------:R-:W-:Y:S05]  /*7b10*/  BSYNC B0 ;  /* 0x0000000000007941 */ /* 0x000fea0003800000 */
.L_x_112:
[----:B------:R-:W-:Y:S02]  /*7b20*/  ISETP.NE.AND P0, PT, R67, RZ, PT ;  /* 0x000000ff4300720c */ /* 0x000fe40003f05270 */
[----:B------:R-:W-:Y:S11]  /*7b30*/  IADD3 R65, PT, PT, R65, 0x1, RZ ;  /* 0x0000000141417810 */ /* 0x000ff60007ffe0ff */
[----:B------:R2:W4:Y:S04]  /*7b40*/  @P0 LDS.128 R56, [R4] ;  /* 0x0000000004380984 */ /* 0x0005280000000c00 */
[----:B------:R2:W1:Y:S04]  /*7b50*/  @P0 LDS.128 R60, [R3+0x10] ;  /* 0x00001000033c0984 */ /* 0x0004680000000c00 */
[----:B------:R2:W1:Y:S04]  /*7b60*/  @P0 LDS.128 R68, [R2+0x20] ;  /* 0x0000200002440984 */ /* 0x0004680000000c00 */
[----:B------:R2:W1:Y:S02]  /*7b70*/  @P0 LDS.128 R76, [R0+0x30] ;  /* 0x00003000004c0984 */ /* 0x0004640000000c00 */
.L_x_111:
[----:B------:R-:W-:Y:S05]  /*7b80*/  BSYNC B1 ;  /* 0x0000000000017941 */ /* 0x000fea0003800000 */
.L_x_110:
[----:B--2---:R-:W-:Y:S05]  /*7b90*/  VIADD R0, R48, 0x40 ;  /* 0x0000004030007836 */ /* 0x004fea0000000000 */
[----:B------:R-:W-:Y:S04]  /*7ba0*/  SHF.R.U32.HI R0, RZ, 0x15, R0 ;  /* 0x00000015ff007819 */ /* 0x000fe80000011600 */
[----:B------:R-:W-:Y:S11]  /*7bb0*/  LOP3.LUT P0, RZ, R0, 0x3, R103, 0x48, !PT ;  /* 0x0000000300ff7812 */ /* 0x000ff60007804867 */
[----:B------:R-:W-:Y:S02]  /*7bc0*/  @!UPT UIADD3 URZ, UPT, UPT, URZ, URZ, URZ ;  /* 0x000000fffffff290 */ /* 0x000fe4000fffe0ff */
[----:B------:R-:W-:Y:S05]  /*7bd0*/  @!P0 BRA `(.L_x_115) ;  /* 0x0000000000408947 */ /* 0x000fea0003800000 */
[----:B------:R-:W1:Y:S01]  /*7be0*/  LDCU.64 UR8, c[0x4][0x70] ;  /* 0x01000e00ff0877ac */ /* 0x000e620008000a00 */
[----:B------:R-:W-:Y:S01]  /*7bf0*/  MOV R3, 0x0 ;  /* 0x0000000000037802 */ /* 0x000fe20000000f00 */
[----:B------:R-:W-:Y:S02]  /*7c00*/  HFMA2 R12, -RZ, RZ, 0, 5.9604644775390625e-08 ;  /* 0x00000001ff0c7431 */ /* 0x000fe400000001ff */
[----:B------:R-:W-:Y:S02]  /*7c10*/  IMAD.MOV.U32 R8, RZ, RZ, 0x192 ;  /* 0x00000192ff087424 */ /* 0x000fe400078e00ff */
[----:B------:R-:W-:Y:S01]  /*7c20*/  IMAD.MOV.U32 R13, RZ, RZ, RZ ;  /* 0x000000ffff0d7224 */ /* 0x000fe200078e00ff */
[----:B------:R-:W2:Y:S01]  /*7c30*/  LDCU.64 UR6, c[0x4][0x78] ;  /* 0x01000f00ff0677ac */ /* 0x000ea20008000a00 */
[----:B------:R-:W3:Y:S01]  /*7c40*/  LDC.64 R2, c[0x4][R3] ;  /* 0x0100000003027b82 */ /* 0x000ee20000000a00 */
[----:B------:R-:W5:Y:S01]  /*7c50*/  LDCU.64 UR4, c[0x4][0x10] ;  /* 0x01000200ff0477ac */ /* 0x000f620008000a00 */
[----:B-1----:R-:W-:Y:S01]  /*7c60*/  MOV R5, UR9 ;  /* 0x0000000900057c02 */ /* 0x002fe20008000f00 */
[----:B------:R-:W-:Y:S01]  /*7c70*/  IMAD.U32 R4, RZ, RZ, UR8 ;  /* 0x00000008ff047e24 */ /* 0x000fe2000f8e00ff */
[----:B--2---:R-:W-:Y:S01]  /*7c80*/  MOV R7, UR7 ;  /* 0x0000000700077c02 */ /* 0x004fe20008000f00 */
[----:B------:R-:W-:Y:S01]  /*7c90*/  IMAD.U32 R6, RZ, RZ, UR6 ;  /* 0x00000006ff067e24 */ /* 0x000fe2000f8e00ff */
[----:B-----5:R-:W-:Y:S01]  /*7ca0*/  MOV R11, UR5 ;  /* 0x00000005000b7c02 */ /* 0x020fe20008000f00 */
[----:B------:R-:W-:Y:S02]  /*7cb0*/  IMAD.U32 R10, RZ, RZ, UR4 ;  /* 0x00000004ff0a7e24 */ /* 0x000fe4000f8e00ff */
[----:B------:R-:W-:Y:S07]  /*7cc0*/  LEPC R20, `(.L_x_115) ;  /* 0x000000001014794e */ /* 0x000fee0000000000 */
[----:B---34-:R-:W-:Y:S05]  /*7cd0*/  CALL.ABS.NOINC R2 ;  /* 0x0000000002007343 */ /* 0x018fea0003c00000 */
.L_x_115:
[----:B------:R-:W-:Y:S05]  /*7ce0*/  WARPSYNC.ALL ;  /* 0x0000000000007948 */ /* 0x000fea0003800000 */
[----:B------:R-:W-:Y:S01]  /*7cf0*/  R2UR UR4, R48 ;  /* 0x00000000300472ca */ /* 0x000fe200000e0000 */
[--C-:B----4-:R-:W-:Y:S01]  /*7d00*/  HADD2.F32 R50, -RZ, R56.reuse.H0_H0 ;  /* 0x20000038ff327230 */ /* 0x110fe20000004100 */
[----:B------:R-:W-:Y:S01]  /*7d10*/  ISETP.NE.AND P6, PT, R111, RZ, PT ;  /* 0x000000ff6f00720c */ /* 0x000fe20003fc5270 */
[----:B------:R-:W-:Y:S01]  /*7d20*/  HADD2.F32 R51, -RZ, R56.H1_H1 ;  /* 0x30000038ff337230 */ /* 0x000fe20000004100 */
[----:B------:R-:W-:Y:S01]  /*7d30*/  ISETP.NE.AND P0, PT, R102, RZ, PT ;  /* 0x000000ff6600720c */ /* 0x000fe20003f05270 */
[----:B------:R-:W-:Y:S01]  /*7d40*/  HADD2.F32 R52, -RZ, R57.H0_H0 ;  /* 0x20000039ff347230 */ /* 0x000fe20000004100 */
[----:B------:R-:W-:Y:S07]  /*7d50*/  BSSY.RECONVERGENT B0, `(.L_x_116) ;  /* 0x000008b000007945 */ /* 0x000fee0003800200 */
[----:B-1----:R-:W1:Y:S02]  /*7d60*/  LDTM.x32 R4, tmem[UR4+0x40] ;  /* 0x00004004000479ee */ /* 0x002e6400082c0000 */
[C---:B-1----:R-:W-:Y:S01]  /*7d70*/  FMUL R0, R47.reuse, R4 ;  /* 0x000000042f007220 */ /* 0x042fe20000400000 */
[C---:B------:R-:W-:Y:S01]  /*7d80*/  FMUL R4, R47.reuse, R8 ;  /* 0x000000082f047220 */ /* 0x040fe20000400000 */
[C---:B------:R-:W-:Y:S01]  /*7d90*/  FMUL R2, R47.reuse, R5 ;  /* 0x000000052f027220 */ /* 0x040fe20000400000 */
[----:B------:R-:W-:Y:S01]  /*7da0*/  FMUL R8, R47, R12 ;  /* 0x0000000c2f087220 */ /* 0x000fe20000400000 */
[----:B------:R-:W-:Y:S01]  /*7db0*/  FFMA R0, R49, R50, R0 ;  /* 0x0000003231007223 */ /* 0x000fe20000000000 */
[----:B------:R-:W-:Y:S01]  /*7dc0*/  FMUL R3, R47, R6 ;  /* 0x000000062f037220 */ /* 0x000fe20000400000 */
[----:B------:R-:W-:Y:S01]  /*7dd0*/  FFMA R2, R49, R51, R2 ;  /* 0x0000003331027223 */ /* 0x000fe20000000002 */
[--C-:B------:R-:W-:Y:S02]  /*7de0*/  HADD2.F32 R50, -RZ, R59.reuse.H0_H0 ;  /* 0x2000003bff327230 */ /* 0x100fe40000004100 */
[----:B------:R-:W-:Y:S01]  /*7df0*/  FMUL R5, R47, R9 ;  /* 0x000000092f057220 */ /* 0x000fe20000400000 */
[----:B------:R-:W-:Y:S01]  /*7e00*/  FFMA R3, R49, R52, R3 ;  /* 0x0000003431037223 */ /* 0x000fe20000000003 */
[----:B------:R-:W-:Y:S01]  /*7e10*/  HADD2.F32 R51, -RZ, R59.H1_H1 ;  /* 0x3000003bff337230 */ /* 0x000fe20000004100 */
[----:B------:R-:W-:Y:S01]  /*7e20*/  F2FP.F16.F32.PACK_AB R52, R2, R0 ;  /* 0x000000000234723e */ /* 0x000fe200000000ff */
[C---:B------:R-:W-:Y:S01]  /*7e30*/  FMUL R12, R47.reuse, R16 ;  /* 0x000000102f0c7220 */ /* 0x040fe20000400000 */
[C---:B------:R-:W-:Y:S01]  /*7e40*/  FMUL R6, R47.reuse, R10 ;  /* 0x0000000a2f067220 */ /* 0x040fe20000400000 */
[--C-:B------:R-:W-:Y:S02]  /*7e50*/  HADD2.F32 R0, -RZ, R60.reuse.H0_H0 ;  /* 0x2000003cff007230 */ /* 0x100fe40000004100 */
[C---:B------:R-:W-:Y:S01]  /*7e60*/  FMUL R9, R47.reuse, R13 ;  /* 0x0000000d2f097220 */ /* 0x040fe20000400000 */
[C---:B------:R-:W-:Y:S01]  /*7e70*/  FMUL R16, R47.reuse, R20 ;  /* 0x000000142f107220 */ /* 0x040fe20000400000 */
[----:B------:R-:W-:Y:S02]  /*7e80*/  HADD2.F32 R2, -RZ, R60.H1_H1 ;  /* 0x3000003cff027230 */ /* 0x000fe40000004100 */
[C---:B------:R-:W-:Y:S01]  /*7e90*/  FMUL R10, R47.reuse, R14 ;  /* 0x0000000e2f0a7220 */ /* 0x040fe20000400000 */
        /* <DEDUP_REMOVED lines=14> */
[--C-:B------:R-:W-:Y:S02]  /*7f80*/  HADD2.F32 R33, -RZ, R58.reuse.H0_H0 ;  /* 0x2000003aff217230 */ /* 0x100fe40000004100 */
[----:B------:R-:W-:Y:S01]  /*7f90*/  FMUL R30, R47, R34 ;  /* 0x000000222f1e7220 */ /* 0x000fe20000400000 */
[----:B------:R-:W-:Y:S02]  /*7fa0*/  HADD2.F32 R34, -RZ, R58.H1_H1 ;  /* 0x3000003aff227230 */ /* 0x000fe40000004100 */
[----:B------:R-:W-:Y:S01]  /*7fb0*/  FFMA R7, R49, R32, R7 ;  /* 0x0000002031077223 */ /* 0x000fe20000000007 */
[----:B------:R-:W-:Y:S01]  /*7fc0*/  FMUL R11, R47, R11 ;  /* 0x0000000b2f0b7220 */ /* 0x000fe20000400000 */
[----:B------:R-:W-:Y:S01]  /*7fd0*/  FFMA R4, R49, R33, R4 ;  /* 0x0000002131047223 */ /* 0x000fe20000000004 */
[----:B------:R-:W-:Y:S01]  /*7fe0*/  FMUL R15, R47, R15 ;  /* 0x0000000f2f0f7220 */ /* 0x000fe20000400000 */
[C---:B------:R-:W-:Y:S01]  /*7ff0*/  FFMA R5, R49.reuse, R34, R5 ;  /* 0x0000002231057223 */ /* 0x040fe20000000005 */
[----:B------:R-:W-:Y:S01]  /*8000*/  FFMA R6, R49, R50, R6 ;  /* 0x0000003231067223 */ /* 0x000fe20000000006 */
[----:B------:R-:W-:Y:S01]  /*8010*/  F2FP.F16.F32.PACK_AB R53, R7, R3 ;  /* 0x000000030735723e */ /* 0x000fe200000000ff */
[C---:B------:R-:W-:Y:S01]  /*8020*/  FFMA R11, R49.reuse, R51, R11 ;  /* 0x00000033310b7223 */ /* 0x040fe2000000000b */
[C---:B------:R-:W-:Y:S01]  /*8030*/  FFMA R8, R49.reuse, R0, R8 ;  /* 0x0000000031087223 */ /* 0x040fe20000000008 */
[--C-:B------:R-:W-:Y:S02]  /*8040*/  HADD2.F32 R3, -RZ, R61.reuse.H0_H0 ;  /* 0x2000003dff037230 */ /* 0x100fe40000004100 */
[----:B------:R-:W-:Y:S01]  /*8050*/  FFMA R9, R49, R2, R9 ;  /* 0x0000000231097223 */ /* 0x000fe20000000009 */
[----:B------:R-:W-:Y:S02]  /*8060*/  HADD2.F32 R0, -RZ, R61.H1_H1 ;  /* 0x3000003dff007230 */ /* 0x000fe40000004100 */
[----:B------:R-:W-:Y:S01]  /*8070*/  FMUL R19, R47, R19 ;  /* 0x000000132f137220 */ /* 0x000fe20000400000 */
[--C-:B------:R-:W-:Y:S02]  /*8080*/  HADD2.F32 R2, -RZ, R62.reuse.H0_H0 ;  /* 0x2000003eff027230 */ /* 0x100fe40000004100 */
[C---:B------:R-:W-:Y:S01]  /*8090*/  FFMA R10, R49.reuse, R3, R10 ;  /* 0x00000003310a7223 */ /* 0x040fe2000000000a */
[--C-:B------:R-:W-:Y:S02]  /*80a0*/  HADD2.F32 R3, -RZ, R63.reuse.H0_H0 ;  /* 0x2000003fff037230 */ /* 0x100fe40000004100 */
[C---:B------:R-:W-:Y:S01]  /*80b0*/  FFMA R15, R49.reuse, R0, R15 ;  /* 0x00000000310f7223 */ /* 0x040fe2000000000f */
[----:B------:R-:W-:Y:S02]  /*80c0*/  HADD2.F32 R0, -RZ, R62.H1_H1 ;  /* 0x3000003eff007230 */ /* 0x000fe40000004100 */
[----:B------:R-:W-:Y:S01]  /*80d0*/  FFMA R12, R49, R2, R12 ;  /* 0x00000002310c7223 */ /* 0x000fe2000000000c */
[--C-:B------:R-:W-:Y:S02]  /*80e0*/  HADD2.F32 R2, -RZ, R68.reuse.H0_H0 ;  /* 0x20000044ff027230 */ /* 0x100fe40000004100 */
[C---:B------:R-:W-:Y:S01]  /*80f0*/  FMUL R23, R47.reuse, R23 ;  /* 0x000000172f177220 */ /* 0x040fe20000400000 */
[----:B------:R-:W-:Y:S01]  /*8100*/  FMUL R27, R47, R27 ;  /* 0x0000001b2f1b7220 */ /* 0x000fe20000400000 */
[C---:B------:R-:W-:Y:S01]  /*8110*/  FFMA R13, R49.reuse, R0, R13 ;  /* 0x00000000310d7223 */ /* 0x040fe2000000000d */
[----:B------:R-:W-:Y:S02]  /*8120*/  HADD2.F32 R0, -RZ, R63.H1_H1 ;  /* 0x3000003fff007230 */ /* 0x000fe40000004100 */
[----:B------:R-:W-:Y:S01]  /*8130*/  FFMA R14, R49, R3, R14 ;  /* 0x00000003310e7223 */ /* 0x000fe2000000000e */
[----:B------:R-:W-:Y:S01]  /*8140*/  HADD2.F32 R3, -RZ, R68.H1_H1 ;  /* 0x30000044ff037230 */ /* 0x000fe20000004100 */
[----:B------:R-:W-:Y:S01]  /*8150*/  F2FP.F16.F32.PACK_AB R54, R5, R4 ;  /* 0x000000040536723e */ /* 0x000fe200000000ff */
[----:B------:R-:W-:Y:S01]  /*8160*/  FMUL R31, R47, R31 ;  /* 0x0000001f2f1f7220 */ /* 0x000fe20000400000 */
[C---:B------:R-:W-:Y:S01]  /*8170*/  FFMA R19, R49.reuse, R0, R19 ;  /* 0x0000000031137223 */ /* 0x040fe20000000013 */
[--C-:B------:R-:W-:Y:S02]  /*8180*/  HADD2.F32 R0, -RZ, R69.reuse.H0_H0 ;  /* 0x20000045ff007230 */ /* 0x100fe40000004100 */
[C---:B------:R-:W-:Y:S01]  /*8190*/  FFMA R16, R49.reuse, R2, R16 ;  /* 0x0000000231107223 */ /* 0x040fe20000000010 */
[----:B------:R-:W-:Y:S01]  /*81a0*/  FFMA R17, R49, R3, R17 ;  /* 0x0000000331117223 */ /* 0x000fe20000000011 */
[----:B------:R-:W-:Y:S01]  /*81b0*/  HADD2.F32 R2, -RZ, R69.H1_H1 ;  /* 0x30000045ff027230 */ /* 0x000fe20000004100 */
[----:B------:R-:W-:Y:S01]  /*81c0*/  F2FP.F16.F32.PACK_AB R55, R11, R6 ;  /* 0x000000060b37723e */ /* 0x000fe200000000ff */
[----:B------:R-:W-:Y:S01]  /*81d0*/  FFMA R18, R49, R0, R18 ;  /* 0x0000000031127223 */ /* 0x000fe20000000012 */
[--C-:B------:R-:W-:Y:S01]  /*81e0*/  HADD2.F32 R0, -RZ, R70.reuse.H0_H0 ;  /* 0x20000046ff007230 */ /* 0x100fe20000004100 */
[----:B------:R-:W-:Y:S01]  /*81f0*/  F2FP.F16.F32.PACK_AB R8, R9, R8 ;  /* 0x000000080908723e */ /* 0x000fe200000000ff */
[C---:B------:R-:W-:Y:S01]  /*8200*/  FFMA R23, R49.reuse, R2, R23 ;  /* 0x0000000231177223 */ /* 0x040fe20000000017 */
[----:B------:R1:W-:Y:S01]  /*8210*/  STS.128 [R100+0x4000], R52 ;  /* 0x0040003464007388 */ /* 0x0003e20000000c00 */
[----:B------:R-:W-:Y:S02]  /*8220*/  HADD2.F32 R2, -RZ, R70.H1_H1 ;  /* 0x30000046ff027230 */ /* 0x000fe40000004100 */
[----:B------:R-:W-:Y:S01]  /*8230*/  FFMA R20, R49, R0, R20 ;  /* 0x0000000031147223 */ /* 0x000fe20000000014 */
[--C-:B------:R-:W-:Y:S01]  /*8240*/  HADD2.F32 R3, -RZ, R71.reuse.H0_H0 ;  /* 0x20000047ff037230 */ /* 0x100fe20000004100 */
[----:B------:R-:W-:Y:S01]  /*8250*/  F2FP.F16.F32.PACK_AB R9, R15, R10 ;  /* 0x0000000a0f09723e */ /* 0x000fe200000000ff */
[----:B------:R-:W-:Y:S02]  /*8260*/  HADD2.F32 R0, -RZ, R71.H1_H1 ;  /* 0x30000047ff007230 */ /* 0x000fe40000004100 */
[C---:B------:R-:W-:Y:S01]  /*8270*/  FFMA R21, R49.reuse, R2, R21 ;  /* 0x0000000231157223 */ /* 0x040fe20000000015 */
[--C-:B------:R-:W-:Y:S02]  /*8280*/  HADD2.F32 R2, -RZ, R76.reuse.H0_H0 ;  /* 0x2000004cff027230 */ /* 0x100fe40000004100 */
[C---:B------:R-:W-:Y:S01]  /*8290*/  FFMA R22, R49.reuse, R3, R22 ;  /* 0x0000000331167223 */ /* 0x040fe20000000016 */
[--C-:B------:R-:W-:Y:S02]  /*82a0*/  HADD2.F32 R3, -RZ, R77.reuse.H0_H0 ;  /* 0x2000004dff037230 */ /* 0x100fe40000004100 */
[----:B------:R-:W-:Y:S01]  /*82b0*/  FFMA R27, R49, R0, R27 ;  /* 0x00000000311b7223 */ /* 0x000fe2000000001b */
[----:B------:R-:W-:Y:S01]  /*82c0*/  HADD2.F32 R0, -RZ, R76.H1_H1 ;  /* 0x3000004cff007230 */ /* 0x000fe20000004100 */
[----:B------:R-:W-:Y:S01]  /*82d0*/  F2FP.F16.F32.PACK_AB R10, R13, R12 ;  /* 0x0000000c0d0a723e */ /* 0x000fe200000000ff */
[----:B------:R-:W-:Y:S01]  /*82e0*/  FFMA R24, R49, R2, R24 ;  /* 0x0000000231187223 */ /* 0x000fe20000000018 */
[----:B------:R-:W-:Y:S01]  /*82f0*/  F2FP.F16.F32.PACK_AB R11, R19, R14 ;  /* 0x0000000e130b723e */ /* 0x000fe200000000ff */
[--C-:B------:R-:W-:Y:S02]  /*8300*/  HADD2.F32 R2, -RZ, R78.reuse.H0_H0 ;  /* 0x2000004eff027230 */ /* 0x100fe40000004100 */
[C---:B------:R-:W-:Y:S01]  /*8310*/  FFMA R25, R49.reuse, R0, R25 ;  /* 0x0000000031197223 */ /* 0x040fe20000000019 */
[----:B------:R-:W-:Y:S02]  /*8320*/  HADD2.F32 R0, -RZ, R77.H1_H1 ;  /* 0x3000004dff007230 */ /* 0x000fe40000004100 */
[----:B------:R-:W-:Y:S01]  /*8330*/  FFMA R26, R49, R3, R26 ;  /* 0x00000003311a7223 */ /* 0x000fe2000000001a */
[----:B------:R1:W-:Y:S01]  /*8340*/  STS.128 [R105+0x4010], R8 ;  /* 0x0040100869007388 */ /* 0x0003e20000000c00 */
[----:B------:R-:W-:Y:S01]  /*8350*/  HADD2.F32 R3, -RZ, R78.H1_H1 ;  /* 0x3000004eff037230 */ /* 0x000fe20000004100 */
[----:B------:R-:W-:Y:S01]  /*8360*/  F2FP.F16.F32.PACK_AB R16, R17, R16 ;  /* 0x000000101110723e */ /* 0x000fe200000000ff */
[--C-:B------:R-:W-:Y:S01]  /*8370*/  HADD2.F32 R4, -RZ, R79.reuse.H0_H0 ;  /* 0x2000004fff047230 */ /* 0x100fe20000004100 */
[----:B------:R-:W-:Y:S01]  /*8380*/  F2FP.F16.F32.PACK_AB R17, R23, R18 ;  /* 0x000000121711723e */ /* 0x000fe200000000ff */
[----:B------:R-:W-:Y:S02]  /*8390*/  HADD2.F32 R5, -RZ, R79.H1_H1 ;  /* 0x3000004fff057230 */ /* 0x000fe40000004100 */
        /* <DEDUP_REMOVED lines=12> */
[----:B------:R-:W-:Y:S02]  /*8460*/  F2FP.F16.F32.PACK_AB R27, R35, R30 ;  /* 0x0000001e231b723e */ /* 0x000fe400000000ff */
[----:B------:R-:W-:Y:S02]  /*8470*/  MOV R0, UR40 ;  /* 0x0000002800007c02 */ /* 0x000fe40008000f00 */
[----:B------:R-:W-:Y:S01]  /*8480*/  LEA R2, R65, UR50, 0x3 ;  /* 0x0000003241027c11 */ /* 0x000fe2000f8e18ff */
[----:B------:R1:W-:Y:S01]  /*8490*/  STS.128 [R112+0x4030], R24 ;  /* 0x0040301870007388 */ /* 0x0003e20000000c00 */
[----:B------:R-:W-:Y:S02]  /*84a0*/  @P6 LEA R0, R0, UR50, 0x3 ;  /* 0x0000003200006c11 */ /* 0x000fe4000f8e18ff */
[----:B------:R-:W-:Y:S02]  /*84b0*/  @P6 SHF.L.U32 R3, R99, 0x1f, RZ ;  /* 0x0000001f63036819 */ /* 0x000fe400000006ff */
[----:B------:R-:W-:Y:S01]  /*84c0*/  @P6 IADD3 R0, PT, PT, R0, 0xe0, RZ ;  /* 0x000000e000006810 */ /* 0x000fe20007ffe0ff */
[----:B------:R-:W-:Y:S01]  /*84d0*/  @!PT LDS RZ, [RZ] ;  /* 0x00000000fffff984 */ /* 0x000fe20000000800 */
[----:B------:R-:W-:Y:S01]  /*84e0*/  @!PT LDS RZ, [RZ] ;  /* 0x00000000fffff984 */ /* 0x000fe20000000800 */
[----:B------:R-:W-:Y:S01]  /*84f0*/  @!PT LDS RZ, [RZ] ;  /* 0x00000000fffff984 */ /* 0x000fe20000000800 */
[----:B------:R-:W-:Y:S01]  /*8500*/  @!PT LDS RZ, [RZ] ;  /* 0x00000000fffff984 */ /* 0x000fe20000000800 */
[----:B------:R2:W-:Y:S06]  /*8510*/  MEMBAR.ALL.CTA ;  /* 0x0000000000007992 */ /* 0x0005ec0000008000 */
[----:B--2---:R-:W2:Y:S01]  /*8520*/  FENCE.VIEW.ASYNC.S ;  /* 0x00000000000073c6 */ /* 0x004ea20000000000 */
[----:B------:R-:W-:Y:S01]  /*8530*/  @P6 PRMT R0, R113, 0x654, R0 ;  /* 0x0000065471006816 */ /* 0x000fe20000000000 */
[----:B--2---:R-:W-:Y:S06]  /*8540*/  BAR.SYNC.DEFER_BLOCKING 0x1, 0x80 ;  /* 0x0042000000007b1d */ /* 0x004fec0000010000 */
        /* <DEDUP_REMOVED lines=10> */
[----:B--2---:R-:W-:Y:S04]  /*85f0*/  DEPBAR.LE SB0, 0x1 ;  /* 0x000080400000791a */ /* 0x004fe80000000000 */
.L_x_117:
[----:B------:R-:W-:Y:S05]  /*8600*/  BSYNC.RECONVERGENT B0 ;  /* 0x0000000000007941 */ /* 0x000fea0003800200 */
.L_x_116:
[----:B------:R-:W-:Y:S01]  /*8610*/  BAR.SYNC.DEFER_BLOCKING 0x1, 0x80 ;  /* 0x0042000000007b1d */ /* 0x000fe20000010000 */
[----:B------:R-:W-:Y:S04]  /*8620*/  UIADD3 UR56, UPT, UPT, UR40, 0x1, URZ ;  /* 0x0000000128387890 */ /* 0x000fe8000fffe0ff */
[----:B------:R-:W-:Y:S04]  /*8630*/  UISETP.NE.AND UP0, UPT, UR56, 0x4, UPT ;  /* 0x000000043800788c */ /* 0x000fe8000bf05270 */
[----:B------:R-:W-:Y:S01]  /*8640*/  USEL UR56, UR56, URZ, UP0 ;  /* 0x000000ff38387287 */ /* 0x000fe20008000000 */
[----:B------:R2:W-:Y:S01]  /*8650*/  @P6 SYNCS.ARRIVE.TRANS64.RED.A1T0 RZ, [R0+URZ], RZ ;  /* 0x000000ff00ff69a7 */ /* 0x0005e200081004ff */
[----:B------:R-:W-:Y:S01]  /*8660*/  BSSY B1, `(.L_x_118) ;  /* 0x0000017000017945 */ /* 0x000fe20003800000 */
[----:B------:R-:W4:Y:S02]  /*8670*/  @P6 SYNCS.PHASECHK.TRANS64.TRYWAIT P0, [R2+URZ+0xc0], R3 ;  /* 0x0000c003020065a7 */ /* 0x000f2400080011ff */
[----:B----4-:R-:W-:Y:S01]  /*8680*/  @P6 SEL R66, RZ, 0x1, !P0 ;  /* 0x00000001ff426807 */ /* 0x010fe20004000000 */
[----:B--2---:R-:W-:Y:S06]  /*8690*/  @!P6 BRA `(.L_x_119) ;  /* 0x00000000004ce947 */ /* 0x004fec0003800000 */
        /* <DEDUP_REMOVED lines=10> */
[----:B------:R-:W2:Y:S02]  /*8740*/  SYNCS.PHASECHK.TRANS64.TRYWAIT P0, [R2+URZ+0xc0], R5 ;  /* 0x0000c005020075a7 */ /* 0x000ea400080011ff */
[----:B--2---:R-:W-:Y:S05]  /*8750*/  @!P0 BRA `(.L_x_122) ;  /* 0x0000001800bc8947 */ /* 0x004fea0003800000 */
.L_x_121:
[----:B------:R-:W-:Y:S05]  /*8760*/  BSYNC B0 ;  /* 0x0000000000007941 */ /* 0x000fea0003800000 */
.L_x_120:
[----:B------:R-:W-:Y:S11]  /*8770*/  ISETP.NE.AND P0, PT, R67, RZ, PT ;  /* 0x000000ff4300720c */ /* 0x000ff60003f05270 */
[----:B------:R-:W-:Y:S02]  /*8780*/  @!UPT UIADD3 URZ, UPT, UPT, URZ, URZ, URZ ;  /* 0x000000fffffff290 */ /* 0x000fe4000fffe0ff */
[----:B------:R4:W1:Y:S04]  /*8790*/  @P0 LDS.128 R56, [R4] ;  /* 0x0000000004380984 */ /* 0x0008680000000c00 */
[----:B------:R4:W1:Y:S04]  /*87a0*/  @P0 LDS.128 R60, [R3+0x10] ;  /* 0x00001000033c0984 */ /* 0x0008680000000c00 */
[----:B------:R4:W1:Y:S04]  /*87b0*/  @P0 LDS.128 R68, [R0+0x20] ;  /* 0x0000200000440984 */ /* 0x0008680000000c00 */
[----:B------:R4:W1:Y:S02]  /*87c0*/  @P0 LDS.128 R76, [R65+0x30] ;  /* 0x00003000414c0984 */ /* 0x0008640000000c00 */
.L_x_119:
[----:B------:R-:W-:Y:S05]  /*87d0*/  BSYNC B1 ;  /* 0x0000000000017941 */ /* 0x000fea0003800000 */
.L_x_118:
[----:B----4-:R-:W-:Y:S05]  /*87e0*/  VIADD R0, R48, 0x60 ;  /* 0x0000006030007836 */ /* 0x010fea0000000000 */
[----:B------:R-:W-:Y:S04]  /*87f0*/  SHF.R.U32.HI R0, RZ, 0x15, R0 ;  /* 0x00000015ff007819 */ /* 0x000fe80000011600 */
[----:B------:R-:W-:Y:S11]  /*8800*/  LOP3.LUT P0, RZ, R0, 0x3, R103, 0x48, !PT ;  /* 0x0000000300ff7812 */ /* 0x000ff60007804867 */
[----:B------:R-:W-:Y:S02]  /*8810*/  @!UPT UIADD3 URZ, UPT, UPT, URZ, URZ, URZ ;  /* 0x000000fffffff290 */ /* 0x000fe4000fffe0ff */
[----:B------:R-:W-:Y:S05]  /*8820*/  @!P0 BRA `(.L_x_123) ;  /* 0x0000000000408947 */ /* 0x000fea0003800000 */
[----:B------:R-:W4:Y:S01]  /*8830*/  LDCU.64 UR8, c[0x4][0x70] ;  /* 0x01000e00ff0877ac */ /* 0x000f220008000a00 */
[----:B------:R-:W-:Y:S01]  /*8840*/  MOV R3, 0x0 ;  /* 0x0000000000037802 */ /* 0x000fe20000000f00 */
[----:B------:R-:W-:Y:S02]  /*8850*/  HFMA2 R12, -RZ, RZ, 0, 5.9604644775390625e-08 ;  /* 0x00000001ff0c7431 */ /* 0x000fe400000001ff */
[----:B-1----:R-:W-:Y:S02]  /*8860*/  IMAD.MOV.U32 R8, RZ, RZ, 0x192 ;  /* 0x00000192ff087424 */ /* 0x002fe400078e00ff */
[----:B------:R-:W-:Y:S01]  /*8870*/  IMAD.MOV.U32 R13, RZ, RZ, RZ ;  /* 0x000000ffff0d7224 */ /* 0x000fe200078e00ff */
[----:B------:R-:W1:Y:S01]  /*8880*/  LDCU.64 UR6, c[0x4][0x78] ;  /* 0x01000f00ff0677ac */ /* 0x000e620008000a00 */
[----:B--2---:R-:W2:Y:S01]  /*8890*/  LDC.64 R2, c[0x4][R3] ;  /* 0x0100000003027b82 */ /* 0x004ea20000000a00 */
[----:B------:R-:W5:Y:S01]  /*88a0*/  LDCU.64 UR4, c[0x4][0x10] ;  /* 0x01000200ff0477ac */ /* 0x000f620008000a00 */
[----:B----4-:R-:W-:Y:S01]  /*88b0*/  MOV R5, UR9 ;  /* 0x0000000900057c02 */ /* 0x010fe20008000f00 */
[----:B------:R-:W-:Y:S01]  /*88c0*/  IMAD.U32 R4, RZ, RZ, UR8 ;  /* 0x00000008ff047e24 */ /* 0x000fe2000f8e00ff */
[----:B-1----:R-:W-:Y:S01]  /*88d0*/  MOV R7, UR7 ;  /* 0x0000000700077c02 */ /* 0x002fe20008000f00 */
[----:B------:R-:W-:Y:S01]  /*88e0*/  IMAD.U32 R6, RZ, RZ, UR6 ;  /* 0x00000006ff067e24 */ /* 0x000fe2000f8e00ff */
[----:B-----5:R-:W-:Y:S01]  /*88f0*/  MOV R11, UR5 ;  /* 0x00000005000b7c02 */ /* 0x020fe20008000f00 */
[----:B------:R-:W-:Y:S02]  /*8900*/  IMAD.U32 R10, RZ, RZ, UR4 ;  /* 0x00000004ff0a7e24 */ /* 0x000fe4000f8e00ff */
[----:B------:R-:W-:Y:S07]  /*8910*/  LEPC R20, `(.L_x_123) ;  /* 0x000000001014794e */ /* 0x000fee0000000000 */
[----:B--23--:R-:W-:Y:S05]  /*8920*/  CALL.ABS.NOINC R2 ;  /* 0x0000000002007343 */ /* 0x00cfea0003c00000 */
.L_x_123:
[----:B------:R-:W-:Y:S01]  /*8930*/  ISETP.NE.AND P0, PT, R102, RZ, PT ;  /* 0x000000ff6600720c */ /* 0x000fe20003f05270 */
[----:B------:R-:W-:Y:S05]  /*8940*/  WARPSYNC.ALL ;  /* 0x0000000000007948 */ /* 0x000fea0003800000 */
[----:B------:R-:W-:Y:S01]  /*8950*/  R2UR UR4, R48 ;  /* 0x00000000300472ca */ /* 0x000fe200000e0000 */
[--C-:B-1----:R-:W-:Y:S01]  /*8960*/  HADD2.F32 R0, -RZ, R56.reuse.H0_H0 ;  /* 0x20000038ff007230 */ /* 0x102fe20000004100 */
[----:B------:R-:W-:Y:S01]  /*8970*/  R2UR UR5, R64 ;  /* 0x00000000400572ca */ /* 0x000fe200000e0000 */
[----:B--2---:R-:W-:Y:S01]  /*8980*/  HADD2.F32 R2, -RZ, R56.H1_H1 ;  /* 0x30000038ff027230 */ /* 0x004fe20000004100 */
[----:B------:R-:W-:Y:S01]  /*8990*/  BSSY.RECONVERGENT B0, `(.L_x_124) ;  /* 0x000008a000007945 */ /* 0x000fe20003800200 */
[--C-:B------:R-:W-:Y:S02]  /*89a0*/  HADD2.F32 R3, -RZ, R57.reuse.H0_H0 ;  /* 0x20000039ff037230 */ /* 0x100fe40000004100 */
[----:B------:R-:W-:Y:S02]  /*89b0*/  HADD2.F32 R48, -RZ, R57.H1_H1 ;  /* 0x30000039ff307230 */ /* 0x000fe40000004100 */
[--C-:B------:R-:W-:Y:S02]  /*89c0*/  HADD2.F32 R50, -RZ, R58.reuse.H0_H0 ;  /* 0x2000003aff327230 */ /* 0x100fe40000004100 */
[----:B------:R-:W-:Y:S02]  /*89d0*/  HADD2.F32 R51, -RZ, R58.H1_H1 ;  /* 0x3000003aff337230 */ /* 0x000fe40000004100 */
[----:B------:R-:W1:Y:S01]  /*89e0*/  LDTM.x32 R4, tmem[UR4+0x60] ;  /* 0x00006004000479ee */ /* 0x000e6200082c0000 */
[----:B------:R-:W-:Y:S01]  /*89f0*/  NOP ;  /* 0x0000000000007918 */ /* 0x000fe20000000000 */
[----:B------:R-:W-:Y:S01]  /*8a00*/  UIADD3 UR5, UPT, UPT, UR5, 0x130, URZ ;  /* 0x0000013005057890 */ /* 0x000fe2000fffe0ff */
[--C-:B------:R-:W-:Y:S02]  /*8a10*/  HADD2.F32 R52, -RZ, R59.reuse.H0_H0 ;  /* 0x2000003bff347230 */ /* 0x100fe40000004100 */
[----:B------:R-:W-:Y:S01]  /*8a20*/  HADD2.F32 R53, -RZ, R59.H1_H1 ;  /* 0x3000003bff357230 */ /* 0x000fe20000004100 */
[----:B------:R-:W-:Y:S01]  /*8a30*/  UPRMT UR5, UR45, 0x654, UR5 ;  /* 0x000006542d057896 */ /* 0x000fe20008000005 */
[--C-:B------:R-:W-:Y:S02]  /*8a40*/  HADD2.F32 R54, -RZ, R60.reuse.H0_H0 ;  /* 0x2000003cff367230 */ /* 0x100fe40000004100 */
[----:B------:R-:W-:Y:S02]  /*8a50*/  HADD2.F32 R55, -RZ, R60.H1_H1 ;  /* 0x3000003cff377230 */ /* 0x000fe40000004100 */
[--C-:B------:R-:W-:Y:S02]  /*8a60*/  HADD2.F32 R56, -RZ, R61.reuse.H0_H0 ;  /* 0x2000003dff387230 */ /* 0x100fe40000004100 */
[----:B------:R-:W-:Y:S02]  /*8a70*/  HADD2.F32 R57, -RZ, R61.H1_H1 ;  /* 0x3000003dff397230 */ /* 0x000fe40000004100 */
[----:B-1----:R-:W-:Y:S01]  /*8a80*/  SYNCS.ARRIVE.TRANS64.RED.A1T0 RZ, [UR5], RZ ;  /* 0x000000ffffff79a7 */ /* 0x002fe20008100405 */
[--C-:B------:R-:W-:Y:S02]  /*8a90*/  HADD2.F32 R58, -RZ, R62.reuse.H0_H0 ;  /* 0x2000003eff3a7230 */ /* 0x100fe40000004100 */
[----:B------:R-:W-:Y:S02]  /*8aa0*/  HADD2.F32 R59, -RZ, R62.H1_H1 ;  /* 0x3000003eff3b7230 */ /* 0x000fe40000004100 */
[--C-:B------:R-:W-:Y:S02]  /*8ab0*/  HADD2.F32 R60, -RZ, R63.reuse.H0_H0 ;  /* 0x2000003fff3c7230 */ /* 0x100fe40000004100 */
[----:B------:R-:W-:Y:S02]  /*8ac0*/  HADD2.F32 R61, -RZ, R63.H1_H1 ;  /* 0x3000003fff3d7230 */ /* 0x000fe40000004100 */
[C---:B------:R-:W-:Y:S01]  /*8ad0*/  FMUL R4, R47.reuse, R4 ;  /* 0x000000042f047220 */ /* 0x040fe20000400000 */
[C---:B------:R-:W-:Y:S01]  /*8ae0*/  FMUL R5, R47.reuse, R5 ;  /* 0x000000052f057220 */ /* 0x040fe20000400000 */
[C---:B------:R-:W-:Y:S01]  /*8af0*/  FMUL R6, R47.reuse, R6 ;  /* 0x000000062f067220 */ /* 0x040fe20000400000 */
[----:B------:R-:W-:Y:S01]  /*8b00*/  FMUL R7, R47, R7 ;  /* 0x000000072f077220 */ /* 0x000fe20000400000 */
[C---:B------:R-:W-:Y:S01]  /*8b10*/  FFMA R4, R49.reuse, R0, R4 ;  /* 0x0000000031047223 */ /* 0x040fe20000000004 */
[C---:B------:R-:W-:Y:S01]  /*8b20*/  FFMA R5, R49.reuse, R2, R5 ;  /* 0x0000000231057223 */ /* 0x040fe20000000005 */
[C---:B------:R-:W-:Y:S01]  /*8b30*/  FFMA R6, R49.reuse, R3, R6 ;  /* 0x0000000331067223 */ /* 0x040fe20000000006 */
[----:B------:R-:W-:Y:S01]  /*8b40*/  FFMA R7, R49, R48, R7 ;  /* 0x0000003031077223 */ /* 0x000fe20000000007 */
[C---:B------:R-:W-:Y:S01]  /*8b50*/  FMUL R8, R47.reuse, R8 ;  /* 0x000000082f087220 */ /* 0x040fe20000400000 */
[----:B------:R-:W-:Y:S01]  /*8b60*/  FMUL R9, R47, R9 ;  /* 0x000000092f097220 */ /* 0x000fe20000400000 */
[----:B------:R-:W-:Y:S01]  /*8b70*/  F2FP.F16.F32.PACK_AB R4, R5, R4 ;  /* 0x000000040504723e */ /* 0x000fe200000000ff */
[----:B------:R-:W-:Y:S01]  /*8b80*/  FMUL R0, R47, R10 ;  /* 0x0000000a2f007220 */ /* 0x000fe20000400000 */
[----:B------:R-:W-:Y:S01]  /*8b90*/  F2FP.F16.F32.PACK_AB R5, R7, R6 ;  /* 0x000000060705723e */ /* 0x000fe200000000ff */
[C---:B------:R-:W-:Y:S01]  /*8ba0*/  FFMA R8, R49.reuse, R50, R8 ;  /* 0x0000003231087223 */ /* 0x040fe20000000008 */
[C---:B------:R-:W-:Y:S01]  /*8bb0*/  FFMA R9, R49.reuse, R51, R9 ;  /* 0x0000003331097223 */ /* 0x040fe20000000009 */
[----:B------:R-:W-:Y:S01]  /*8bc0*/  FFMA R0, R49, R52, R0 ;  /* 0x0000003431007223 */ /* 0x000fe20000000000 */
[C---:B------:R-:W-:Y:S01]  /*8bd0*/  FMUL R2, R47.reuse, R11 ;  /* 0x0000000b2f027220 */ /* 0x040fe20000400000 */
[C---:B------:R-:W-:Y:S01]  /*8be0*/  FMUL R3, R47.reuse, R12 ;  /* 0x0000000c2f037220 */ /* 0x040fe20000400000 */
[----:B------:R-:W-:Y:S01]  /*8bf0*/  FMUL R10, R47, R13 ;  /* 0x0000000d2f0a7220 */ /* 0x000fe20000400000 */
[----:B------:R-:W-:Y:S01]  /*8c00*/  F2FP.F16.F32.PACK_AB R6, R9, R8 ;  /* 0x000000080906723e */ /* 0x000fe200000000ff */
[C---:B------:R-:W-:Y:S01]  /*8c10*/  FFMA R2, R49.reuse, R53, R2 ;  /* 0x0000003531027223 */ /* 0x040fe20000000002 */
[C---:B------:R-:W-:Y:S01]  /*8c20*/  FFMA R3, R49.reuse, R54, R3 ;  /* 0x0000003631037223 */ /* 0x040fe20000000003 */
[----:B------:R-:W-:Y:S01]  /*8c30*/  FFMA R10, R49, R55, R10 ;  /* 0x00000037310a7223 */ /* 0x000fe2000000000a */
[C---:B------:R-:W-:Y:S01]  /*8c40*/  FMUL R11, R47.reuse, R14 ;  /* 0x0000000e2f0b7220 */ /* 0x040fe20000400000 */
        /* <DEDUP_REMOVED lines=8> */
[----:B------:R-:W-:Y:S01]  /*8cd0*/  F2FP.F16.F32.PACK_AB R7, R2, R0 ;  /* 0x000000000207723e */ /* 0x000fe200000000ff */
[----:B------:R-:W-:Y:S01]  /*8ce0*/  FFMA R12, R49, R58, R12 ;  /* 0x0000003a310c7223 */ /* 0x000fe2000000000c */
[----:B------:R-:W-:Y:S02]  /*8cf0*/  HADD2.F32 R63, -RZ, R68.H1_H1 ;  /* 0x30000044ff3f7230 */ /* 0x000fe40000004100 */
[----:B------:R-:W-:Y:S01]  /*8d00*/  FMUL R16, R47, R20 ;  /* 0x000000142f107220 */ /* 0x000fe20000400000 */
[----:B------:R-:W-:Y:S01]  /*8d10*/  FFMA R13, R49, R59, R13 ;  /* 0x0000003b310d7223 */ /* 0x000fe2000000000d */
[----:B------:R1:W-:Y:S01]  /*8d20*/  STS.128 [R100+0x6000], R4 ;  /* 0x0060000464007388 */ /* 0x0003e20000000c00 */
[--C-:B------:R-:W-:Y:S02]  /*8d30*/  HADD2.F32 R64, -RZ, R69.reuse.H0_H0 ;  /* 0x20000045ff407230 */ /* 0x100fe40000004100 */
[----:B------:R-:W-:Y:S01]  /*8d40*/  FMUL R17, R47, R21 ;  /* 0x000000152f117220 */ /* 0x000fe20000400000 */
[----:B------:R-:W-:Y:S01]  /*8d50*/  FFMA R14, R49, R60, R14 ;  /* 0x0000003c310e7223 */ /* 0x000fe2000000000e */
[----:B------:R-:W-:Y:S02]  /*8d60*/  HADD2.F32 R65, -RZ, R69.H1_H1 ;  /* 0x30000045ff417230 */ /* 0x000fe40000004100 */
[----:B------:R-:W-:Y:S01]  /*8d70*/  FMUL R18, R47, R22 ;  /* 0x000000162f127220 */ /* 0x000fe20000400000 */
[----:B------:R-:W-:Y:S01]  /*8d80*/  FFMA R19, R49, R61, R19 ;  /* 0x0000003d31137223 */ /* 0x000fe20000000013 */
        /* <DEDUP_REMOVED lines=11> */
[----:B------:R-:W-:Y:S01]  /*8e40*/  F2FP.F16.F32.PACK_AB R8, R10, R3 ;  /* 0x000000030a08723e */ /* 0x000fe200000000ff */
[----:B------:R-:W-:Y:S01]  /*8e50*/  FFMA R23, R49, R65, R23 ;  /* 0x0000004131177223 */ /* 0x000fe20000000017 */
[----:B------:R-:W-:Y:S01]  /*8e60*/  F2FP.F16.F32.PACK_AB R9, R15, R11 ;  /* 0x0000000b0f09723e */ /* 0x000fe200000000ff */
[--C-:B------:R-:W-:Y:S02]  /*8e70*/  HADD2.F32 R70, -RZ, R76.reuse.H0_H0 ;  /* 0x2000004cff467230 */ /* 0x100fe40000004100 */
[----:B------:R-:W-:Y:S01]  /*8e80*/  FMUL R27, R47, R27 ;  /* 0x0000001b2f1b7220 */ /* 0x000fe20000400000 */
[----:B------:R-:W-:Y:S01]  /*8e90*/  F2FP.F16.F32.PACK_AB R10, R13, R12 ;  /* 0x0000000c0d0a723e */ /* 0x000fe200000000ff */
[----:B------:R-:W-:Y:S01]  /*8ea0*/  FFMA R20, R49, R66, R20 ;  /* 0x0000004231147223 */ /* 0x000fe20000000014 */
[----:B------:R-:W-:Y:S01]  /*8eb0*/  F2FP.F16.F32.PACK_AB R11, R19, R14 ;  /* 0x0000000e130b723e */ /* 0x000fe200000000ff */
[----:B------:R-:W-:Y:S02]  /*8ec0*/  HADD2.F32 R71, -RZ, R76.H1_H1 ;  /* 0x3000004cff477230 */ /* 0x000fe40000004100 */
[----:B------:R-:W-:Y:S01]  /*8ed0*/  FMUL R24, R47, R28 ;  /* 0x0000001c2f187220 */ /* 0x000fe20000400000 */
[----:B------:R-:W-:Y:S01]  /*8ee0*/  FFMA R21, R49, R67, R21 ;  /* 0x0000004331157223 */ /* 0x000fe20000000015 */
[--C-:B------:R-:W-:Y:S01]  /*8ef0*/  HADD2.F32 R72, -RZ, R77.reuse.H0_H0 ;  /* 0x2000004dff487230 */ /* 0x100fe20000004100 */
[----:B------:R1:W-:Y:S01]  /*8f00*/  STS.128 [R105+0x6010], R8 ;  /* 0x0060100869007388 */ /* 0x0003e20000000c00 */
        /* <DEDUP_REMOVED lines=50> */
.L_x_125:
[----:B------:R-:W-:Y:S05]  /*9230*/  BSYNC.RECONVERGENT B0 ;  /* 0x0000000000007941 */ /* 0x000fea0003800200 */
.L_x_124:
[----:B------:R-:W-:Y:S01]  /*9240*/  BAR.SYNC.DEFER_BLOCKING 0x1, 0x80 ;  /* 0x0042000000007b1d */ /* 0x000fe20000010000 */
[----:B------:R-:W-:Y:S01]  /*9250*/  UISETP.NE.AND UP0, UPT, UR52, -0x4, UPT ;  /* 0xfffffffc3400788c */ /* 0x000fe2000bf05270 */
[----:B------:R-:W-:Y:S08]  /*9260*/  IADD3 R45, PT, PT, R45, 0x1, RZ ;  /* 0x000000012d2d7810 */ /* 0x000ff00007ffe0ff */
[----:B------:R-:W-:Y:S05]  /*9270*/  BRA.U !UP0, `(.L_x_126) ;  /* 0x0000000108247547 */ /* 0x000fea000b800000 */
[----:B------:R-:W-:Y:S01]  /*9280*/  ISETP.NE.AND P0, PT, R111, RZ, PT ;  /* 0x000000ff6f00720c */ /* 0x000fe20003f05270 */
[----:B------:R-:W-:Y:S01]  /*9290*/  IMAD.U32 R0, RZ, RZ, UR56 ;  /* 0x00000038ff007e24 */ /* 0x000fe2000f8e00ff */
[----:B------:R-:W-:Y:S04]  /*92a0*/  UIADD3 UR56, UPT, UPT, UR56, 0x1, URZ ;  /* 0x0000000138387890 */ /* 0x000fe8000fffe0ff */
[----:B------:R-:W-:Y:S04]  /*92b0*/  UISETP.NE.AND UP0, UPT, UR56, 0x4, UPT ;  /* 0x000000043800788c */ /* 0x000fe8000bf05270 */
[----:B------:R-:W-:Y:S03]  /*92c0*/  USEL UR56, UR56, URZ, UP0 ;  /* 0x000000ff38387287 */ /* 0x000fe60008000000 */
[----:B------:R-:W-:Y:S05]  /*92d0*/  @P0 LEA R0, R0, UR50, 0x3 ;  /* 0x0000003200000c11 */ /* 0x000fea000f8e18ff */
[----:B------:R-:W-:Y:S05]  /*92e0*/  @P0 VIADD R0, R0, 0xe0 ;  /* 0x000000e000000836 */ /* 0x000fea0000000000 */
[----:B------:R-:W-:Y:S04]  /*92f0*/  @P0 PRMT R0, R113, 0x654, R0 ;  /* 0x0000065471000816 */ /* 0x000fe80000000000 */
[----:B------:R2:W-:Y:S03]  /*9300*/  @P0 SYNCS.ARRIVE.TRANS64.RED.A1T0 RZ, [R0+URZ], RZ ;  /* 0x000000ff00ff09a7 */ /* 0x0005e600081004ff */
.L_x_126:
[----:B------:R-:W-:Y:S01]  /*9310*/  ISETP.NE.AND P1, PT, R106, RZ, PT ;  /* 0x000000ff6a00720c */ /* 0x000fe20003f25270 */
[----:B------:R-:W-:Y:S01]  /*9320*/  UIADD3 UR52, UPT, UPT, UR52, 0x4, URZ ;  /* 0x0000000434347890 */ /* 0x000fe2000fffe0ff */
[----:B------:R-:W-:Y:S01]  /*9330*/  ISETP.NE.AND P0, PT, R45, 0x2, PT ;  /* 0x000000022d00780c */ /* 0x000fe20003f05270 */
[----:B------:R-:W-:Y:S01]  /*9340*/  UMOV UR57, UR51 ;  /* 0x0000003300397c82 */ /* 0x000fe20008000000 */
[----:B------:R-:W-:Y:S01]  /*9350*/  LOP3.LUT R97, R97, 0x1, RZ, 0x3c, !PT ;  /* 0x0000000161617812 */ /* 0x000fe200078e3cff */
[----:B------:R-:W-:Y:S01]  /*9360*/  IMAD.IADD R14, R43, 0x1, R90 ;  /* 0x000000012b0e7824 */ /* 0x000fe200078e025a */
[----:B--2---:R-:W-:Y:S01]  /*9370*/  SEL R0, RZ, 0x1, P0 ;  /* 0x00000001ff007807 */ /* 0x004fe20000000000 */
[----:B-1----:R-:W-:Y:S01]  /*9380*/  IMAD.IADD R17, R44, 0x1, R91 ;  /* 0x000000012c117824 */ /* 0x002fe200078e025b */
[----:B------:R-:W-:Y:S02]  /*9390*/  SEL R45, R45, RZ, P0 ;  /* 0x000000ff2d2d7207 */ /* 0x000fe40000000000 */
[----:B------:R-:W-:Y:S03]  /*93a0*/  LOP3.LUT R98, R98, R0, RZ, 0x3c, !PT ;  /* 0x0000000062627212 */ /* 0x000fe600078e3cff */
[----:B------:R-:W-:Y:S05]  /*93b0*/  @P1 BRA `(.L_x_127) ;  /* 0xffffffc000241947 */ /* 0x000fea000383ffff */
[----:B------:R-:W-:-:S09]  /*93c0*/  UISETP.NE.AND UP0, UPT, UR53, URZ, UPT ;  /* 0x000000ff3500728c */ /* 0x000fd2000bf05270 */
[----:B------:R-:W-:Y:S05]  /*93d0*/  BRA.U !UP0, `(.L_x_128) ;  /* 0x0000000108487547 */ /* 0x000fea000b800000 */
[----:B------:R-:W1:Y:S02]  /*93e0*/  LDCU.64 UR4, c[0x0][0x890] ;  /* 0x00011200ff0477ac */ /* 0x000e640008000a00 */
[----:B-1----:R-:W-:-:S04]  /*93f0*/  UISETP.NE.U32.AND UP0, UPT, UR4, URZ, UPT ;  /* 0x000000ff0400728c */ /* 0x002fc8000bf05070 */
[----:B------:R-:W-:-:S09]  /*9400*/  UISETP.NE.AND.EX UP0, UPT, UR5, URZ, UPT, UP0 ;  /* 0x000000ff0500728c */ /* 0x000fd2000bf05300 */
[----:B------:R-:W-:Y:S05]  /*9410*/  BRA.U UP0, `(.L_x_129) ;  /* 0x00000001000c7547 */ /* 0x000fea000b800000 */
[----:B------:R-:W-:-:S13]  /*9420*/  FSETP.NEU.AND P0, PT, R49, RZ, PT ;  /* 0x000000ff3100720b */ /* 0x000fda0003f0d000 */
[----:B------:R-:W-:Y:S05]  /*9430*/  @!P0 EXIT ;  /* 0x000000000000894d */ /* 0x000fea0003800000 */
[----:B------:R-:W-:Y:S05]  /*9440*/  BRA `(.L_x_128) ;  /* 0x00000000002c7947 */ /* 0x000fea0003800000 */
.L_x_129:
[----:B------:R-:W-:Y:S01]  /*9450*/  ISETP.NE.AND P0, PT, R110, RZ, PT ;  /* 0x000000ff6e00720c */ /* 0x000fe20003f05270 */
[----:B------:R-:W-:-:S12]  /*9460*/  BSSY.RECONVERGENT B0, `(.L_x_128) ;  /* 0x0000009000007945 */ /* 0x000fd80003800200 */
[----:B------:R-:W-:Y:S05]  /*9470*/  @P0 BRA `(.L_x_130) ;  /* 0x0000000000140947 */ /* 0x000fea0003800000 */
[----:B------:R-:W1:Y:S02]  /*9480*/  LDCU.64 UR4, c[0x0][0x888] ;  /* 0x00011100ff0477ac */ /* 0x000e640008000a00 */
[----:B-1----:R-:W-:-:S04]  /*9490*/  ISETP.NE.U32.AND P0, PT, RZ, UR4, PT ;  /* 0x00000004ff007c0c */ /* 0x002fc8000bf05070 */
[----:B------:R-:W-:-:S13]  /*94a0*/  ISETP.NE.AND.EX P0, PT, RZ, UR5, PT, P0 ;  /* 0x00000005ff007c0c */ /* 0x000fda000bf05300 */
[----:B------:R-:W-:Y:S05]  /*94b0*/  @!P0 EXIT ;  /* 0x000000000000894d */ /* 0x000fea0003800000 */
[----:B------:R-:W-:Y:S05]  /*94c0*/  BRA `(.L_x_131) ;  /* 0x0000000000087947 */ /* 0x000fea0003800000 */
.L_x_130:
[----:B------:R-:W-:-:S13]  /*94d0*/  FSETP.NEU.AND P0, PT, R49, RZ, PT ;  /* 0x000000ff3100720b */ /* 0x000fda0003f0d000 */
[----:B------:R-:W-:Y:S05]  /*94e0*/  @!P0 EXIT ;  /* 0x000000000000894d */ /* 0x000fea0003800000 */
.L_x_131:
[----:B------:R-:W-:Y:S05]  /*94f0*/  BSYNC.RECONVERGENT B0 ;  /* 0x0000000000007941 */ /* 0x000fea0003800200 */
.L_x_128:
[----:B------:R-:W-:Y:S01]  /*9500*/  ULEA UR4, UR56, UR50, 0x3 ;  /* 0x0000003238047291 */ /* 0x000fe2000f8e18ff */
[----:B------:R-:W-:-:S04]  /*9510*/  DEPBAR.LE SB0, 0x0 ;  /* 0x000080000000791a */ /* 0x000fc80000000000 */
[----:B------:R-:W-:-:S04]  /*9520*/  UIADD3 UR4, UPT, UPT, UR4, 0xe0, URZ ;  /* 0x000000e004047890 */ /* 0x000fc8000fffe0ff */
[----:B------:R-:W-:-:S09]  /*9530*/  UPRMT UR4, UR45, 0x654, UR4 ;  /* 0x000006542d047896 */ /* 0x000fd20008000004 */
[----:B------:R-:W-:Y:S01]  /*9540*/  SYNCS.ARRIVE.TRANS64.RED.A1T0 RZ, [UR4], RZ ;  /* 0x000000ffffff79a7 */ /* 0x000fe20008100404 */
[----:B------:R-:W-:Y:S05]  /*9550*/  EXIT ;  /* 0x000000000000794d */ /* 0x000fea0003800000 */
.L_x_20:
[----:B------:R-:W-:Y:S07]  /*9560*/  MOV R2, UR17 ;  /* 0x0000001100027c02 */ /* 0x000fee0008000f00 */
.L_x_132:
[----:B-1----:R1:W2:Y:S02]  /*9570*/  SYNCS.PHASECHK.TRANS64.TRYWAIT P1, [R2+URZ+0x60], R4 ;  /* 0x00006004020075a7 */ /* 0x0022a400080211ff */
[----:B--2---:R-:W-:Y:S05]  /*9580*/  @!P1 NANOSLEEP.SYNCS 0x989680 ;  /* 0x009896800000995d */ /* 0x004fea0003900000 */
[----:B------:R-:W2:Y:S02]  /*9590*/  @!P1 SYNCS.PHASECHK.TRANS64 P1, [R2+URZ+0x60], R4 ;  /* 0x00006004020095a7 */ /* 0x000ea400080210ff */
[----:B--2---:R-:W-:Y:S05]  /*95a0*/  @!P1 BRA `(.L_x_132) ;  /* 0xfffffffc00f09947 */ /* 0x004fea000383ffff */
[----:B------:R-:W-:Y:S05]  /*95b0*/  BRA `(.L_x_19) ;  /* 0xffffff8000c87947 */ /* 0x000fea000383ffff */
.L_x_26:
[----:B------:R-:W-:Y:S07]  /*95c0*/  MOV R2, UR25 ;  /* 0x0000001900027c02 */ /* 0x000fee0008000f00 */
.L_x_133:
[----:B-1----:R1:W2:Y:S02]  /*95d0*/  SYNCS.PHASECHK.TRANS64.TRYWAIT P0, [R2+URZ+0x60], R4 ;  /* 0x00006004020075a7 */ /* 0x0022a400080011ff */
[----:B--2---:R-:W-:Y:S05]  /*95e0*/  @!P0 NANOSLEEP.SYNCS 0x989680 ;  /* 0x009896800000895d */ /* 0x004fea0003900000 */
[----:B------:R-:W2:Y:S02]  /*95f0*/  @!P0 SYNCS.PHASECHK.TRANS64 P0, [R2+URZ+0x60], R4 ;  /* 0x00006004020085a7 */ /* 0x000ea400080010ff */
[----:B--2---:R-:W-:Y:S05]  /*9600*/  @!P0 BRA `(.L_x_133) ;  /* 0xfffffffc00f08947 */ /* 0x004fea000383ffff */
[----:B------:R-:W-:Y:S05]  /*9610*/  BRA `(.L_x_25) ;  /* 0xffffff8800487947 */ /* 0x000fea000383ffff */
.L_x_30:
[----:B-1----:R-:W-:-:S07]  /*9620*/  MOV R2, UR22 ;  /* 0x0000001600027c02 */ /* 0x002fce0008000f00 */
.L_x_134:
[----:B-1----:R1:W2:Y:S02]  /*9630*/  SYNCS.PHASECHK.TRANS64.TRYWAIT P0, [R2+URZ+0x110], R3 ;  /* 0x00011003020075a7 */ /* 0x0022a400080011ff */
[----:B--2---:R-:W-:Y:S05]  /*9640*/  @!P0 NANOSLEEP.SYNCS 0x989680 ;  /* 0x009896800000895d */ /* 0x004fea0003900000 */
[----:B------:R-:W2:Y:S02]  /*9650*/  @!P0 SYNCS.PHASECHK.TRANS64 P0, [R2+URZ+0x110], R3 ;  /* 0x00011003020085a7 */ /* 0x000ea400080010ff */
[----:B--2---:R-:W-:Y:S05]  /*9660*/  @!P0 BRA `(.L_x_134) ;  /* 0xfffffffc00f08947 */ /* 0x004fea000383ffff */
[----:B------:R-:W-:Y:S05]  /*9670*/  BRA `(.L_x_135) ;  /* 0xffffff8c00207947 */ /* 0x000fea000383ffff */
.L_x_34:
[----:B------:R-:W-:-:S07]  /*9680*/  MOV R0, UR4 ;  /* 0x0000000400007c02 */ /* 0x000fce0008000f00 */
.L_x_136:
[----:B-1----:R1:W2:Y:S02]  /*9690*/  SYNCS.PHASECHK.TRANS64.TRYWAIT P0, [R0+URZ], R2 ;  /* 0x00000002000075a7 */ /* 0x0022a400080011ff */
[----:B--2---:R-:W-:Y:S05]  /*96a0*/  @!P0 NANOSLEEP.SYNCS 0x989680 ;  /* 0x009896800000895d */ /* 0x004fea0003900000 */
[----:B------:R-:W2:Y:S02]  /*96b0*/  @!P0 SYNCS.PHASECHK.TRANS64 P0, [R0+URZ], R2 ;  /* 0x00000002000085a7 */ /* 0x000ea400080010ff */
[----:B--2---:R-:W-:Y:S05]  /*96c0*/  @!P0 BRA `(.L_x_136) ;  /* 0xfffffffc00f08947 */ /* 0x004fea000383ffff */
[----:B------:R-:W-:Y:S05]  /*96d0*/  BRA `(.L_x_137) ;  /* 0xffffff9000787947 */ /* 0x000fea000383ffff */
.L_x_35:
[----:B------:R-:W-:-:S07]  /*96e0*/  MOV R0, UR4 ;  /* 0x0000000400007c02 */ /* 0x000fce0008000f00 */
.L_x_138:
[----:B-1----:R1:W2:Y:S02]  /*96f0*/  SYNCS.PHASECHK.TRANS64.TRYWAIT P0, [R0+URZ], R2 ;  /* 0x00000002000075a7 */ /* 0x0022a400080011ff */
[----:B--2---:R-:W-:Y:S05]  /*9700*/  @!P0 NANOSLEEP.SYNCS 0x989680 ;  /* 0x009896800000895d */ /* 0x004fea0003900000 */
[----:B------:R-:W2:Y:S02]  /*9710*/  @!P0 SYNCS.PHASECHK.TRANS64 P0, [R0+URZ], R2 ;  /* 0x00000002000085a7 */ /* 0x000ea400080010ff */
[----:B--2---:R-:W-:Y:S05]  /*9720*/  @!P0 BRA `(.L_x_138) ;  /* 0xfffffffc00f08947 */ /* 0x004fea000383ffff */
[----:B------:R-:W-:Y:S05]  /*9730*/  BRA `(.L_x_139) ;  /* 0xffffff9000887947 */ /* 0x000fea000383ffff */
.L_x_36:
[----:B------:R-:W-:-:S07]  /*9740*/  MOV R0, UR4 ;  /* 0x0000000400007c02 */ /* 0x000fce0008000f00 */
.L_x_140:
[----:B-1----:R1:W2:Y:S02]  /*9750*/  SYNCS.PHASECHK.TRANS64.TRYWAIT P0, [R0+URZ], R2 ;  /* 0x00000002000075a7 */ /* 0x0022a400080011ff */
[----:B--2---:R-:W-:Y:S05]  /*9760*/  @!P0 NANOSLEEP.SYNCS 0x989680 ;  /* 0x009896800000895d */ /* 0x004fea0003900000 */
[----:B------:R-:W2:Y:S02]  /*9770*/  @!P0 SYNCS.PHASECHK.TRANS64 P0, [R0+URZ], R2 ;  /* 0x00000002000085a7 */ /* 0x000ea400080010ff */
[----:B--2---:R-:W-:Y:S05]  /*9780*/  @!P0 BRA `(.L_x_140) ;  /* 0xfffffffc00f08947 */ /* 0x004fea000383ffff */
[----:B------:R-:W-:Y:S05]  /*9790*/  BRA `(.L_x_141) ;  /* 0xffffff9000987947 */ /* 0x000fea000383ffff */
.L_x_37:
[----:B------:R-:W-:-:S07]  /*97a0*/  MOV R0, UR4 ;  /* 0x0000000400007c02 */ /* 0x000fce0008000f00 */
.L_x_142:
[----:B-1----:R1:W2:Y:S02]  /*97b0*/  SYNCS.PHASECHK.TRANS64.TRYWAIT P0, [R0+URZ], R2 ;  /* 0x00000002000075a7 */ /* 0x0022a400080011ff */
[----:B--2---:R-:W-:Y:S05]  /*97c0*/  @!P0 NANOSLEEP.SYNCS 0x989680 ;  /* 0x009896800000895d */ /* 0x004fea0003900000 */
[----:B------:R-:W2:Y:S02]  /*97d0*/  @!P0 SYNCS.PHASECHK.TRANS64 P0, [R0+URZ], R2 ;  /* 0x00000002000085a7 */ /* 0x000ea400080010ff */
[----:B--2---:R-:W-:Y:S05]  /*97e0*/  @!P0 BRA `(.L_x_142) ;  /* 0xfffffffc00f08947 */ /* 0x004fea000383ffff */
[----:B------:R-:W-:Y:S05]  /*97f0*/  BRA `(.L_x_143) ;  /* 0xffffff9000a87947 */ /* 0x000fea000383ffff */
.L_x_38:
[----:B------:R-:W-:-:S07]  /*9800*/  MOV R0, UR4 ;  /* 0x0000000400007c02 */ /* 0x000fce0008000f00 */
.L_x_144:
[----:B-1----:R1:W2:Y:S02]  /*9810*/  SYNCS.PHASECHK.TRANS64.TRYWAIT P0, [R0+URZ], R2 ;  /* 0x00000002000075a7 */ /* 0x0022a400080011ff */
[----:B--2---:R-:W-:Y:S05]  /*9820*/  @!P0 NANOSLEEP.SYNCS 0x989680 ;  /* 0x009896800000895d */ /* 0x004fea0003900000 */
[----:B------:R-:W2:Y:S02]  /*9830*/  @!P0 SYNCS.PHASECHK.TRANS64 P0, [R0+URZ], R2 ;  /* 0x00000002000085a7 */ /* 0x000ea400080010ff */
[----:B--2---:R-:W-:Y:S05]  /*9840*/  @!P0 BRA `(.L_x_144) ;  /* 0xfffffffc00f08947 */ /* 0x004fea000383ffff */
[----:B------:R-:W-:Y:S05]  /*9850*/  BRA `(.L_x_145) ;  /* 0xffffff9000b87947 */ /* 0x000fea000383ffff */
.L_x_39:
[----:B------:R-:W-:-:S07]  /*9860*/  MOV R0, UR4 ;  /* 0x0000000400007c02 */ /* 0x000fce0008000f00 */
.L_x_146:
[----:B-1----:R1:W2:Y:S02]  /*9870*/  SYNCS.PHASECHK.TRANS64.TRYWAIT P0, [R0+URZ], R2 ;  /* 0x00000002000075a7 */ /* 0x0022a400080011ff */
[----:B--2---:R-:W-:Y:S05]  /*9880*/  @!P0 NANOSLEEP.SYNCS 0x989680 ;  /* 0x009896800000895d */ /* 0x004fea0003900000 */
[----:B------:R-:W2:Y:S02]  /*9890*/  @!P0 SYNCS.PHASECHK.TRANS64 P0, [R0+URZ], R2 ;  /* 0x00000002000085a7 */ /* 0x000ea400080010ff */
[----:B--2---:R-:W-:Y:S05]  /*98a0*/  @!P0 BRA `(.L_x_146) ;  /* 0xfffffffc00f08947 */ /* 0x004fea000383ffff */
[----:B------:R-:W-:Y:S05]  /*98b0*/  BRA `(.L_x_147) ;  /* 0xffffff9000c87947 */ /* 0x000fea000383ffff */
.L_x_40:
[----:B------:R-:W-:-:S07]  /*98c0*/  MOV R0, UR4 ;  /* 0x0000000400007c02 */ /* 0x000fce0008000f00 */
.L_x_148:
[----:B-1----:R1:W2:Y:S02]  /*98d0*/  SYNCS.PHASECHK.TRANS64.TRYWAIT P0, [R0+URZ], R2 ;  /* 0x00000002000075a7 */ /* 0x0022a400080011ff */
[----:B--2---:R-:W-:Y:S05]  /*98e0*/  @!P0 NANOSLEEP.SYNCS 0x989680 ;  /* 0x009896800000895d */ /* 0x004fea0003900000 */
[----:B------:R-:W2:Y:S02]  /*98f0*/  @!P0 SYNCS.PHASECHK.TRANS64 P0, [R0+URZ], R2 ;  /* 0x00000002000085a7 */ /* 0x000ea400080010ff */
[----:B--2---:R-:W-:Y:S05]  /*9900*/  @!P0 BRA `(.L_x_148) ;  /* 0xfffffffc00f08947 */ /* 0x004fea000383ffff */
[----:B------:R-:W-:Y:S05]  /*9910*/  BRA `(.L_x_149) ;  /* 0xffffff9000d87947 */ /* 0x000fea000383ffff */
.L_x_41:
[----:B------:R-:W-:-:S07]  /*9920*/  MOV R0, UR4 ;  /* 0x0000000400007c02 */ /* 0x000fce0008000f00 */
.L_x_150:
[----:B-1----:R1:W2:Y:S02]  /*9930*/  SYNCS.PHASECHK.TRANS64.TRYWAIT P0, [R0+URZ], R2 ;  /* 0x00000002000075a7 */ /* 0x0022a400080011ff */
[----:B--2---:R-:W-:Y:S05]  /*9940*/  @!P0 NANOSLEEP.SYNCS 0x989680 ;  /* 0x009896800000895d */ /* 0x004fea0003900000 */
[----:B------:R-:W2:Y:S02]  /*9950*/  @!P0 SYNCS.PHASECHK.TRANS64 P0, [R0+URZ], R2 ;  /* 0x00000002000085a7 */ /* 0x000ea400080010ff */
[----:B--2---:R-:W-:Y:S05]  /*9960*/  @!P0 BRA `(.L_x_150) ;  /* 0xfffffffc00f08947 */ /* 0x004fea000383ffff */
[----:B------:R-:W-:Y:S05]  /*9970*/  BRA `(.L_x_151) ;  /* 0xffffff9000e87947 */ /* 0x000fea000383ffff */
.L_x_42:
[----:B------:R-:W-:-:S07]  /*9980*/  MOV R0, UR4 ;  /* 0x0000000400007c02 */ /* 0x000fce0008000f00 */
.L_x_152:
[----:B-1----:R1:W2:Y:S02]  /*9990*/  SYNCS.PHASECHK.TRANS64.TRYWAIT P0, [R0+URZ], R2 ;  /* 0x00000002000075a7 */ /* 0x0022a400080011ff */
[----:B--2---:R-:W-:Y:S05]  /*99a0*/  @!P0 NANOSLEEP.SYNCS 0x989680 ;  /* 0x009896800000895d */ /* 0x004fea0003900000 */
[----:B------:R-:W2:Y:S02]  /*99b0*/  @!P0 SYNCS.PHASECHK.TRANS64 P0, [R0+URZ], R2 ;  /* 0x00000002000085a7 */ /* 0x000ea400080010ff */
[----:B--2---:R-:W-:Y:S05]  /*99c0*/  @!P0 BRA `(.L_x_152) ;  /* 0xfffffffc00f08947 */ /* 0x004fea000383ffff */
[----:B------:R-:W-:Y:S05]  /*99d0*/  BRA `(.L_x_153) ;  /* 0xffffff9000f87947 */ /* 0x000fea000383ffff */
.L_x_43:
[----:B------:R-:W-:-:S07]  /*99e0*/  MOV R0, UR4 ;  /* 0x0000000400007c02 */ /* 0x000fce0008000f00 */
.L_x_154:
[----:B-1----:R1:W2:Y:S02]  /*99f0*/  SYNCS.PHASECHK.TRANS64.TRYWAIT P0, [R0+URZ], R2 ;  /* 0x00000002000075a7 */ /* 0x0022a400080011ff */
[----:B--2---:R-:W-:Y:S05]  /*9a00*/  @!P0 NANOSLEEP.SYNCS 0x989680 ;  /* 0x009896800000895d */ /* 0x004fea0003900000 */
[----:B------:R-:W2:Y:S02]  /*9a10*/  @!P0 SYNCS.PHASECHK.TRANS64 P0, [R0+URZ], R2 ;  /* 0x00000002000085a7 */ /* 0x000ea400080010ff */
[----:B--2---:R-:W-:Y:S05]  /*9a20*/  @!P0 BRA `(.L_x_154) ;  /* 0xfffffffc00f08947 */ /* 0x004fea000383ffff */
[----:B------:R-:W-:Y:S05]  /*9a30*/  BRA `(.L_x_155) ;  /* 0xffffff9400087947 */ /* 0x000fea000383ffff */
.L_x_44:
[----:B------:R-:W-:-:S07]  /*9a40*/  MOV R0, UR4 ;  /* 0x0000000400007c02 */ /* 0x000fce0008000f00 */
.L_x_156:
[----:B-1----:R1:W2:Y:S02]  /*9a50*/  SYNCS.PHASECHK.TRANS64.TRYWAIT P0, [R0+URZ], R2 ;  /* 0x00000002000075a7 */ /* 0x0022a400080011ff */
[----:B--2---:R-:W-:Y:S05]  /*9a60*/  @!P0 NANOSLEEP.SYNCS 0x989680 ;  /* 0x009896800000895d */ /* 0x004fea0003900000 */
[----:B------:R-:W2:Y:S02]  /*9a70*/  @!P0 SYNCS.PHASECHK.TRANS64 P0, [R0+URZ], R2 ;  /* 0x00000002000085a7 */ /* 0x000ea400080010ff */
[----:B--2---:R-:W-:Y:S05]  /*9a80*/  @!P0 BRA `(.L_x_156) ;  /* 0xfffffffc00f08947 */ /* 0x004fea000383ffff */
[----:B------:R-:W-:Y:S05]  /*9a90*/  BRA `(.L_x_157) ;  /* 0xffffff9400187947 */ /* 0x000fea000383ffff */
.L_x_47:
[----:B------:R-:W-:-:S07]  /*9aa0*/  MOV R4, UR45 ;  /* 0x0000002d00047c02 */ /* 0x000fce0008000f00 */
.L_x_158:
[----:B-1----:R1:W2:Y:S02]  /*9ab0*/  SYNCS.PHASECHK.TRANS64.TRYWAIT P1, [R4+URZ+0x118], R6 ;  /* 0x00011806040075a7 */ /* 0x0022a400080211ff */
[----:B--2---:R-:W-:Y:S05]  /*9ac0*/  @!P1 NANOSLEEP.SYNCS 0x989680 ;  /* 0x009896800000995d */ /* 0x004fea0003900000 */
[----:B------:R-:W2:Y:S02]  /*9ad0*/  @!P1 SYNCS.PHASECHK.TRANS64 P1, [R4+URZ+0x118], R6 ;  /* 0x00011806040095a7 */ /* 0x000ea400080210ff */
[----:B--2---:R-:W-:Y:S05]  /*9ae0*/  @!P1 BRA `(.L_x_158) ;  /* 0xfffffffc00f09947 */ /* 0x004fea000383ffff */
[----:B------:R-:W-:Y:S05]  /*9af0*/  BRA `(.L_x_159) ;  /* 0xffffff9400807947 */ /* 0x000fea000383ffff */
.L_x_48:
[----:B-1----:R-:W-:-:S07]  /*9b00*/  MOV R4, UR45 ;  /* 0x0000002d00047c02 */ /* 0x002fce0008000f00 */
.L_x_160:
[----:B-1----:R1:W2:Y:S02]  /*9b10*/  SYNCS.PHASECHK.TRANS64.TRYWAIT P1, [R4+URZ+0x110], R5 ;  /* 0x00011005040075a7 */ /* 0x0022a400080211ff */
[----:B--2---:R-:W-:Y:S05]  /*9b20*/  @!P1 NANOSLEEP.SYNCS 0x989680 ;  /* 0x009896800000995d */ /* 0x004fea0003900000 */
[----:B------:R-:W2:Y:S02]  /*9b30*/  @!P1 SYNCS.PHASECHK.TRANS64 P1, [R4+URZ+0x110], R5 ;  /* 0x00011005040095a7 */ /* 0x000ea400080210ff */
[----:B--2---:R-:W-:Y:S05]  /*9b40*/  @!P1 BRA `(.L_x_160) ;  /* 0xfffffffc00f09947 */ /* 0x004fea000383ffff */
[----:B------:R-:W-:Y:S05]  /*9b50*/  BRA `(.L_x_161) ;  /* 0xffffff9400887947 */ /* 0x000fea000383ffff */
.L_x_56:
[----:B------:R-:W-:-:S07]  /*9b60*/  MOV R0, UR6 ;  /* 0x0000000600007c02 */ /* 0x000fce0008000f00 */
.L_x_162:
[----:B-1----:R1:W2:Y:S02]  /*9b70*/  SYNCS.PHASECHK.TRANS64.TRYWAIT P0, [R0+URZ+0x110], R4 ;  /* 0x00011004000075a7 */ /* 0x0022a400080011ff */
[----:B--2---:R-:W-:Y:S05]  /*9b80*/  @!P0 NANOSLEEP.SYNCS 0x989680 ;  /* 0x009896800000895d */ /* 0x004fea0003900000 */
[----:B------:R-:W2:Y:S02]  /*9b90*/  @!P0 SYNCS.PHASECHK.TRANS64 P0, [R0+URZ+0x110], R4 ;  /* 0x00011004000085a7 */ /* 0x000ea400080010ff */
[----:B--2---:R-:W-:Y:S05]  /*9ba0*/  @!P0 BRA `(.L_x_162) ;  /* 0xfffffffc00f08947 */ /* 0x004fea000383ffff */
[----:B------:R-:W-:Y:S05]  /*9bb0*/  BRA `(.L_x_163) ;  /* 0xffffff9800fc7947 */ /* 0x000fea000383ffff */
.L_x_57:
[----:B------:R-:W-:-:S07]  /*9bc0*/  MOV R4, UR8 ;  /* 0x0000000800047c02 */ /* 0x000fce0008000f00 */
.L_x_164:
[----:B-1----:R1:W2:Y:S02]  /*9bd0*/  SYNCS.PHASECHK.TRANS64.TRYWAIT P0, [R4+URZ+0x130], R0 ;  /* 0x00013000040075a7 */ /* 0x0022a400080011ff */
[----:B--2---:R-:W-:Y:S05]  /*9be0*/  @!P0 NANOSLEEP.SYNCS 0x989680 ;  /* 0x009896800000895d */ /* 0x004fea0003900000 */
[----:B------:R-:W2:Y:S02]  /*9bf0*/  @!P0 SYNCS.PHASECHK.TRANS64 P0, [R4+URZ+0x130], R0 ;  /* 0x00013000040085a7 */ /* 0x000ea400080010ff */
[----:B--2---:R-:W-:Y:S05]  /*9c00*/  @!P0 BRA `(.L_x_164) ;  /* 0xfffffffc00f08947 */ /* 0x004fea000383ffff */
[----:B------:R-:W-:Y:S05]  /*9c10*/  BRA `(.L_x_165) ;  /* 0xffffff9c00187947 */ /* 0x000fea000383ffff */
.L_x_60:
[----:B-1----:R-:W-:Y:S07]  /*9c20*/  MOV R0, UR7 ;  /* 0x0000000700007c02 */ /* 0x002fee0008000f00 */
.L_x_166:
[----:B-1----:R1:W2:Y:S02]  /*9c30*/  SYNCS.PHASECHK.TRANS64.TRYWAIT P0, [R0+URZ], R5 ;  /* 0x00000005000075a7 */ /* 0x0022a400080011ff */
[----:B--2---:R-:W-:Y:S05]  /*9c40*/  @!P0 NANOSLEEP.SYNCS 0x989680 ;  /* 0x009896800000895d */ /* 0x004fea0003900000 */
[----:B------:R-:W2:Y:S02]  /*9c50*/  @!P0 SYNCS.PHASECHK.TRANS64 P0, [R0+URZ], R5 ;  /* 0x00000005000085a7 */ /* 0x000ea400080010ff */
[----:B--2---:R-:W-:Y:S05]  /*9c60*/  @!P0 BRA `(.L_x_166) ;  /* 0xfffffffc00f08947 */ /* 0x004fea000383ffff */
[----:B------:R-:W-:Y:S05]  /*9c70*/  BRA `(.L_x_59) ;  /* 0xffffff9c003c7947 */ /* 0x000fea000383ffff */
.L_x_63:
[----:B------:R-:W-:-:S07]  /*9c80*/  MOV R0, UR5 ;  /* 0x0000000500007c02 */ /* 0x000fce0008000f00 */
.L_x_167:
[----:B-1----:R1:W4:Y:S02]  /*9c90*/  SYNCS.PHASECHK.TRANS64.TRYWAIT P0, [R0+URZ], R2 ;  /* 0x00000002000075a7 */ /* 0x00232400080011ff */
[----:B----4-:R-:W-:Y:S05]  /*9ca0*/  @!P0 NANOSLEEP.SYNCS 0x989680 ;  /* 0x009896800000895d */ /* 0x010fea0003900000 */
[----:B------:R-:W4:Y:S02]  /*9cb0*/  @!P0 SYNCS.PHASECHK.TRANS64 P0, [R0+URZ], R2 ;  /* 0x00000002000085a7 */ /* 0x000f2400080010ff */
[----:B----4-:R-:W-:Y:S05]  /*9cc0*/  @!P0 BRA `(.L_x_167) ;  /* 0xfffffffc00f08947 */ /* 0x010fea000383ffff */
[----:B------:R-:W-:Y:S05]  /*9cd0*/  BRA `(.L_x_168) ;  /* 0xffffffa000047947 */ /* 0x000fea000383ffff */
.L_x_64:
[----:B------:R-:W-:-:S07]  /*9ce0*/  MOV R0, UR7 ;  /* 0x0000000700007c02 */ /* 0x000fce0008000f00 */
.L_x_169:
[----:B-1----:R1:W4:Y:S02]  /*9cf0*/  SYNCS.PHASECHK.TRANS64.TRYWAIT P0, [R0+URZ], R2 ;  /* 0x00000002000075a7 */ /* 0x00232400080011ff */
[----:B----4-:R-:W-:Y:S05]  /*9d00*/  @!P0 NANOSLEEP.SYNCS 0x989680 ;  /* 0x009896800000895d */ /* 0x010fea0003900000 */
[----:B------:R-:W4:Y:S02]  /*9d10*/  @!P0 SYNCS.PHASECHK.TRANS64 P0, [R0+URZ], R2 ;  /* 0x00000002000085a7 */ /* 0x000f2400080010ff */
[----:B----4-:R-:W-:Y:S05]  /*9d20*/  @!P0 BRA `(.L_x_169) ;  /* 0xfffffffc00f08947 */ /* 0x010fea000383ffff */
[----:B------:R-:W-:Y:S05]  /*9d30*/  BRA `(.L_x_170) ;  /* 0xffffffa000107947 */ /* 0x000fea000383ffff */
.L_x_69:
[----:B------:R-:W-:Y:S07]  /*9d40*/  MOV R0, UR22 ;  /* 0x0000001600007c02 */ /* 0x000fee0008000f00 */
.L_x_171:
[----:B--2---:R2:W3:Y:S02]  /*9d50*/  SYNCS.PHASECHK.TRANS64.TRYWAIT P0, [R0+URZ+0x110], R2 ;  /* 0x00011002000075a7 */ /* 0x0044e400080011ff */
[----:B---3--:R-:W-:Y:S05]  /*9d60*/  @!P0 NANOSLEEP.SYNCS 0x989680 ;  /* 0x009896800000895d */ /* 0x008fea0003900000 */
[----:B------:R-:W3:Y:S02]  /*9d70*/  @!P0 SYNCS.PHASECHK.TRANS64 P0, [R0+URZ+0x110], R2 ;  /* 0x00011002000085a7 */ /* 0x000ee400080010ff */
[----:B---3--:R-:W-:Y:S05]  /*9d80*/  @!P0 BRA `(.L_x_171) ;  /* 0xfffffffc00f08947 */ /* 0x008fea000383ffff */
[----:B------:R-:W-:Y:S05]  /*9d90*/  BRA `(.L_x_172) ;  /* 0xffffffa400407947 */ /* 0x000fea000383ffff */
.L_x_72:
[----:B------:R-:W-:Y:S07]  /*9da0*/  MOV R0, UR22 ;  /* 0x0000001600007c02 */ /* 0x000fee0008000f00 */
.L_x_173:
[----:B-1----:R1:W2:Y:S02]  /*9db0*/  SYNCS.PHASECHK.TRANS64.TRYWAIT P0, [R0+URZ+0x108], R2 ;  /* 0x00010802000075a7 */ /* 0x0022a400080011ff */
[----:B--2---:R-:W-:Y:S05]  /*9dc0*/  @!P0 NANOSLEEP.SYNCS 0x989680 ;  /* 0x009896800000895d */ /* 0x004fea0003900000 */
[----:B------:R-:W2:Y:S02]  /*9dd0*/  @!P0 SYNCS.PHASECHK.TRANS64 P0, [R0+URZ+0x108], R2 ;  /* 0x00010802000085a7 */ /* 0x000ea400080010ff */
[----:B--2---:R-:W-:Y:S05]  /*9de0*/  @!P0 BRA `(.L_x_173) ;  /* 0xfffffffc00f08947 */ /* 0x004fea000383ffff */
[----:B------:R-:W-:Y:S05]  /*9df0*/  BRA `(.L_x_71) ;  /* 0xffffffa800187947 */ /* 0x000fea000383ffff */
.L_x_75:
[----:B------:R-:W-:Y:S07]  /*9e00*/  MOV R0, UR22 ;  /* 0x0000001600007c02 */ /* 0x000fee0008000f00 */
.L_x_174:
[----:B-1----:R1:W2:Y:S02]  /*9e10*/  SYNCS.PHASECHK.TRANS64.TRYWAIT P0, [R0+URZ+0xe0], R14 ;  /* 0x0000e00e000075a7 */ /* 0x0022a400080011ff */
[----:B--2---:R-:W-:Y:S05]  /*9e20*/  @!P0 NANOSLEEP.SYNCS 0x989680 ;  /* 0x009896800000895d */ /* 0x004fea0003900000 */
[----:B------:R-:W2:Y:S02]  /*9e30*/  @!P0 SYNCS.PHASECHK.TRANS64 P0, [R0+URZ+0xe0], R14 ;  /* 0x0000e00e000085a7 */ /* 0x000ea400080010ff */
[----:B--2---:R-:W-:Y:S05]  /*9e40*/  @!P0 BRA `(.L_x_174) ;  /* 0xfffffffc00f08947 */ /* 0x004fea000383ffff */
[----:B------:R-:W-:Y:S05]  /*9e50*/  BRA `(.L_x_175) ;  /* 0xffffffa800d07947 */ /* 0x000fea000383ffff */
.L_x_76:
[----:B------:R-:W-:Y:S07]  /*9e60*/  MOV R0, UR22 ;  /* 0x0000001600007c02 */ /* 0x000fee0008000f00 */
.L_x_176:
[----:B-1----:R1:W2:Y:S02]  /*9e70*/  SYNCS.PHASECHK.TRANS64.TRYWAIT P0, [R0+URZ+0xe8], R14 ;  /* 0x0000e80e000075a7 */ /* 0x0022a400080011ff */
[----:B--2---:R-:W-:Y:S05]  /*9e80*/  @!P0 NANOSLEEP.SYNCS 0x989680 ;  /* 0x009896800000895d */ /* 0x004fea0003900000 */
[----:B------:R-:W2:Y:S02]  /*9e90*/  @!P0 SYNCS.PHASECHK.TRANS64 P0, [R0+URZ+0xe8], R14 ;  /* 0x0000e80e000085a7 */ /* 0x000ea400080010ff */
[----:B--2---:R-:W-:Y:S05]  /*9ea0*/  @!P0 BRA `(.L_x_176) ;  /* 0xfffffffc00f08947 */ /* 0x004fea000383ffff */
[----:B------:R-:W-:Y:S05]  /*9eb0*/  BRA `(.L_x_177) ;  /* 0xffffffac00047947 */ /* 0x000fea000383ffff */
.L_x_77:
[----:B------:R-:W-:Y:S07]  /*9ec0*/  MOV R0, UR22 ;  /* 0x0000001600007c02 */ /* 0x000fee0008000f00 */
.L_x_178:
[----:B-1----:R1:W2:Y:S02]  /*9ed0*/  SYNCS.PHASECHK.TRANS64.TRYWAIT P0, [R0+URZ+0xf0], R14 ;  /* 0x0000f00e000075a7 */ /* 0x0022a400080011ff */
[----:B--2---:R-:W-:Y:S05]  /*9ee0*/  @!P0 NANOSLEEP.SYNCS 0x989680 ;  /* 0x009896800000895d */ /* 0x004fea0003900000 */
[----:B------:R-:W2:Y:S02]  /*9ef0*/  @!P0 SYNCS.PHASECHK.TRANS64 P0, [R0+URZ+0xf0], R14 ;  /* 0x0000f00e000085a7 */ /* 0x000ea400080010ff */
[----:B--2---:R-:W-:Y:S05]  /*9f00*/  @!P0 BRA `(.L_x_178) ;  /* 0xfffffffc00f08947 */ /* 0x004fea000383ffff */
[----:B------:R-:W-:Y:S05]  /*9f10*/  BRA `(.L_x_179) ;  /* 0xffffffac00487947 */ /* 0x000fea000383ffff */
.L_x_78:
[----:B------:R-:W-:Y:S07]  /*9f20*/  MOV R0, UR22 ;  /* 0x0000001600007c02 */ /* 0x000fee0008000f00 */
.L_x_180:
[----:B-1----:R1:W2:Y:S02]  /*9f30*/  SYNCS.PHASECHK.TRANS64.TRYWAIT P0, [R0+URZ+0xf8], R14 ;  /* 0x0000f80e000075a7 */ /* 0x0022a400080011ff */
[----:B--2---:R-:W-:Y:S05]  /*9f40*/  @!P0 NANOSLEEP.SYNCS 0x989680 ;  /* 0x009896800000895d */ /* 0x004fea0003900000 */
[----:B------:R-:W2:Y:S02]  /*9f50*/  @!P0 SYNCS.PHASECHK.TRANS64 P0, [R0+URZ+0xf8], R14 ;  /* 0x0000f80e000085a7 */ /* 0x000ea400080010ff */
[----:B--2---:R-:W-:Y:S05]  /*9f60*/  @!P0 BRA `(.L_x_180) ;  /* 0xfffffffc00f08947 */ /* 0x004fea000383ffff */
[----:B------:R-:W-:Y:S05]  /*9f70*/  BRA `(.L_x_181) ;  /* 0xffffffac00cc7947 */ /* 0x000fea000383ffff */
.L_x_80:
[----:B------:R-:W-:-:S07]  /*9f80*/  MOV R0, UR22 ;  /* 0x0000001600007c02 */ /* 0x000fce0008000f00 */
.L_x_182:
[----:B-1----:R1:W3:Y:S02]  /*9f90*/  SYNCS.PHASECHK.TRANS64.TRYWAIT P0, [R0+URZ+0xe0], R2 ;  /* 0x0000e002000075a7 */ /* 0x0022e400080011ff */
[----:B---3--:R-:W-:Y:S05]  /*9fa0*/  @!P0 NANOSLEEP.SYNCS 0x989680 ;  /* 0x009896800000895d */ /* 0x008fea0003900000 */
[----:B------:R-:W3:Y:S02]  /*9fb0*/  @!P0 SYNCS.PHASECHK.TRANS64 P0, [R0+URZ+0xe0], R2 ;  /* 0x0000e002000085a7 */ /* 0x000ee400080010ff */
[----:B---3--:R-:W-:Y:S05]  /*9fc0*/  @!P0 BRA `(.L_x_182) ;  /* 0xfffffffc00f08947 */ /* 0x008fea000383ffff */
[----:B------:R-:W-:Y:S05]  /*9fd0*/  BRA `(.L_x_183) ;  /* 0xffffffb000307947 */ /* 0x000fea000383ffff */
.L_x_81:
[----:B-1----:R-:W-:-:S07]  /*9fe0*/  MOV R0, UR22 ;  /* 0x0000001600007c02 */ /* 0x002fce0008000f00 */
.L_x_184:
[----:B-1----:R1:W3:Y:S02]  /*9ff0*/  SYNCS.PHASECHK.TRANS64.TRYWAIT P0, [R0+URZ+0xe8], R2 ;  /* 0x0000e802000075a7 */ /* 0x0022e400080011ff */
[----:B---3--:R-:W-:Y:S05]  /*a000*/  @!P0 NANOSLEEP.SYNCS 0x989680 ;  /* 0x009896800000895d */ /* 0x008fea0003900000 */
[----:B------:R-:W3:Y:S02]  /*a010*/  @!P0 SYNCS.PHASECHK.TRANS64 P0, [R0+URZ+0xe8], R2 ;  /* 0x0000e802000085a7 */ /* 0x000ee400080010ff */
[----:B---3--:R-:W-:Y:S05]  /*a020*/  @!P0 BRA `(.L_x_184) ;  /* 0xfffffffc00f08947 */ /* 0x008fea000383ffff */
[----:B------:R-:W-:Y:S05]  /*a030*/  BRA `(.L_x_185) ;  /* 0xffffffb000207947 */ /* 0x000fea000383ffff */
.L_x_82:
[----:B-1----:R-:W-:-:S07]  /*a040*/  MOV R0, UR22 ;  /* 0x0000001600007c02 */ /* 0x002fce0008000f00 */
.L_x_186:
[----:B-1----:R1:W3:Y:S02]  /*a050*/  SYNCS.PHASECHK.TRANS64.TRYWAIT P0, [R0+URZ+0xf0], R2 ;  /* 0x0000f002000075a7 */ /* 0x0022e400080011ff */
[----:B---3--:R-:W-:Y:S05]  /*a060*/  @!P0 NANOSLEEP.SYNCS 0x989680 ;  /* 0x009896800000895d */ /* 0x008fea0003900000 */
[----:B------:R-:W3:Y:S02]  /*a070*/  @!P0 SYNCS.PHASECHK.TRANS64 P0, [R0+URZ+0xf0], R2 ;  /* 0x0000f002000085a7 */ /* 0x000ee400080010ff */
[----:B---3--:R-:W-:Y:S05]  /*a080*/  @!P0 BRA `(.L_x_186) ;  /* 0xfffffffc00f08947 */ /* 0x008fea000383ffff */
[----:B------:R-:W-:Y:S05]  /*a090*/  BRA `(.L_x_187) ;  /* 0xffffffb000107947 */ /* 0x000fea000383ffff */
.L_x_84:
[----:B------:R-:W-:Y:S07]  /*a0a0*/  MOV R0, UR50 ;  /* 0x0000003200007c02 */ /* 0x000fee0008000f00 */
.L_x_188:
[----:B-1----:R1:W2:Y:S02]  /*a0b0*/  SYNCS.PHASECHK.TRANS64.TRYWAIT P0, [R0+URZ+0x110], R2 ;  /* 0x00011002000075a7 */ /* 0x0022a400080011ff */
[----:B--2---:R-:W-:Y:S05]  /*a0c0*/  @!P0 NANOSLEEP.SYNCS 0x989680 ;  /* 0x009896800000895d */ /* 0x004fea0003900000 */
[----:B------:R-:W2:Y:S02]  /*a0d0*/  @!P0 SYNCS.PHASECHK.TRANS64 P0, [R0+URZ+0x110], R2 ;  /* 0x00011002000085a7 */ /* 0x000ea400080010ff */
[----:B--2---:R-:W-:Y:S05]  /*a0e0*/  @!P0 BRA `(.L_x_188) ;  /* 0xfffffffc00f08947 */ /* 0x004fea000383ffff */
[----:B------:R-:W-:Y:S05]  /*a0f0*/  BRA `(.L_x_189) ;  /* 0xffffffb000e07947 */ /* 0x000fea000383ffff */
.L_x_95:
[----:B-1----:R-:W-:Y:S04]  /*a100*/  MOV R2, UR50 ;  /* 0x0000003200027c02 */ /* 0x002fe80008000f00 */
[----:B------:R1:W3:Y:S03]  /*a110*/  SYNCS.PHASECHK.TRANS64.TRYWAIT P1, [R2+URZ+0xc0], R3 ;  /* 0x0000c003020075a7 */ /* 0x0002e600080211ff */
[----:B---3--:R-:W-:Y:S05]  /*a120*/  @!P1 NANOSLEEP.SYNCS 0x989680 ;  /* 0x009896800000995d */ /* 0x008fea0003900000 */
[----:B------:R-:W3:Y:S02]  /*a130*/  @!P1 SYNCS.PHASECHK.TRANS64 P1, [R2+URZ+0xc0], R3 ;  /* 0x0000c003020095a7 */ /* 0x000ee400080210ff */
[----:B---3--:R-:W-:Y:S05]  /*a140*/  @!P1 BRA `(.L_x_95) ;  /* 0xfffffffc00ec9947 */ /* 0x008fea000383ffff */
[----:B------:R-:W-:Y:S05]  /*a150*/  BRA `(.L_x_94) ;  /* 0xffffffc000207947 */ /* 0x000fea000383ffff */
.L_x_97:
[----:B-1----:R1:W4:Y:S02]  /*a160*/  SYNCS.PHASECHK.TRANS64.TRYWAIT P0, [R64+URZ+0x120], R0 ;  /* 0x00012000400075a7 */ /* 0x00232400080011ff */
[----:B----4-:R-:W-:Y:S05]  /*a170*/  @!P0 NANOSLEEP.SYNCS 0x989680 ;  /* 0x009896800000895d */ /* 0x010fea0003900000 */
[----:B------:R-:W4:Y:S02]  /*a180*/  @!P0 SYNCS.PHASECHK.TRANS64 P0, [R64+URZ+0x120], R0 ;  /* 0x00012000400085a7 */ /* 0x000f2400080010ff */
[----:B----4-:R-:W-:Y:S05]  /*a190*/  @!P0 BRA `(.L_x_97) ;  /* 0xfffffffc00f08947 */ /* 0x010fea000383ffff */
[----:B------:R-:W-:Y:S05]  /*a1a0*/  BRA `(.L_x_96) ;  /* 0xffffffc000487947 */ /* 0x000fea000383ffff */
.L_x_106:
[----:B--2---:R2:W4:Y:S02]  /*a1b0*/  SYNCS.PHASECHK.TRANS64.TRYWAIT P0, [R2+URZ+0xc0], R0 ;  /* 0x0000c000020075a7 */ /* 0x00452400080011ff */
[----:B----4-:R-:W-:Y:S05]  /*a1c0*/  @!P0 NANOSLEEP.SYNCS 0x989680 ;  /* 0x009896800000895d */ /* 0x010fea0003900000 */
[----:B------:R-:W4:Y:S02]  /*a1d0*/  @!P0 SYNCS.PHASECHK.TRANS64 P0, [R2+URZ+0xc0], R0 ;  /* 0x0000c000020085a7 */ /* 0x000f2400080010ff */
[----:B----4-:R-:W-:Y:S05]  /*a1e0*/  @!P0 BRA `(.L_x_106) ;  /* 0xfffffffc00f08947 */ /* 0x010fea000383ffff */
[----:B------:R-:W-:Y:S05]  /*a1f0*/  BRA `(.L_x_105) ;  /* 0xffffffcc002c7947 */ /* 0x000fea000383ffff */
.L_x_114:
[----:B-1----:R1:W2:Y:S02]  /*a200*/  SYNCS.PHASECHK.TRANS64.TRYWAIT P0, [R6+URZ+0xc0], R5 ;  /* 0x0000c005060075a7 */ /* 0x0022a400080011ff */
[----:B--2---:R-:W-:Y:S05]  /*a210*/  @!P0 NANOSLEEP.SYNCS 0x989680 ;  /* 0x009896800000895d */ /* 0x004fea0003900000 */
[----:B------:R-:W2:Y:S02]  /*a220*/  @!P0 SYNCS.PHASECHK.TRANS64 P0, [R6+URZ+0xc0], R5 ;  /* 0x0000c005060085a7 */ /* 0x000ea400080010ff */
[----:B--2---:R-:W-:Y:S05]  /*a230*/  @!P0 BRA `(.L_x_114) ;  /* 0xfffffffc00f08947 */ /* 0x004fea000383ffff */
[----:B------:R-:W-:Y:S05]  /*a240*/  BRA `(.L_x_113) ;  /* 0xffffffd800307947 */ /* 0x000fea000383ffff */
.L_x_122:
[----:B--2---:R2:W4:Y:S02]  /*a250*/  SYNCS.PHASECHK.TRANS64.TRYWAIT P0, [R2+URZ+0xc0], R5 ;  /* 0x0000c005020075a7 */ /* 0x00452400080011ff */
[----:B----4-:R-:W-:Y:S05]  /*a260*/  @!P0 NANOSLEEP.SYNCS 0x989680 ;  /* 0x009896800000895d */ /* 0x010fea0003900000 */
[----:B------:R-:W4:Y:S02]  /*a270*/  @!P0 SYNCS.PHASECHK.TRANS64 P0, [R2+URZ+0xc0], R5 ;  /* 0x0000c005020085a7 */ /* 0x000f2400080010ff */
[----:B----4-:R-:W-:Y:S05]  /*a280*/  @!P0 BRA `(.L_x_122) ;  /* 0xfffffffc00f08947 */ /* 0x010fea000383ffff */
[----:B------:R-:W-:Y:S05]  /*a290*/  BRA `(.L_x_121) ;  /* 0xffffffe400307947 */ /* 0x000fea000383ffff */
        .weak           $__internal_0_$__cuda_sm10x_tcgen05_guardrail_trap_col_being_dealloced_not_returned_by_alloc
        .type           $__internal_0_$__cuda_sm10x_tcgen05_guardrail_trap_col_being_dealloced_not_returned_by_alloc,@function
        .size           $__internal_0_$__cuda_sm10x_tcgen05_guardrail_trap_col_being_dealloced_not_returned_by_alloc,($__internal_1_$__cuda_sm10x_tcgen05_guardrail_trap_phase_invalid_during_alloc - $__internal_0_$__cuda_sm10x_tcgen05_guardrail_trap_col_being_dealloced_not_returned_by_alloc)
$__internal_0_$__cuda_sm10x_tcgen05_guardrail_trap_col_being_dealloced_not_returned_by_alloc:
[----:B------:R-:W-:Y:S05]  /*a2a0*/  BPT.TRAP 0x1 ;  /* 0x000000040000795c */ /* 0x000fea0000300000 */
[----:B------:R-:W-:-:S04]  /*a2b0*/  HFMA2 R3, -RZ, RZ, 0, 0 ;  /* 0x00000000ff037431 */ /* 0x000fc800000001ff */
[----:B------:R-:W-:Y:S05]  /*a2c0*/  RET.REL.NODEC R2 `(_ZN7cutlass13device_kernelINS_4conv6kernel13ConvUniversalINS1_16ConvProblemShapeILNS1_8OperatorE1ELi2EEENS1_10collective14CollectiveConvINS1_47MainloopSm100TmaUmmaWarpSpecializedImplicitGemmILS5_1ELi12ELi2ELi1ELi2EN4cute5tupleIJNSA_1CILi1EEESD_SD_EEEEENSB_IJNSC_ILi128EEESG_NSB_IJNSC_ILi32EEEEEEEEENS_6half_tESK_NSA_8TiledMMAINSA_8MMA_AtomIJNSA_20SM100_MMA_F16BF16_SSISK_SK_fLi128ELi128ELNSA_4UMMA5MajorE0ELSP_1ELNSO_7ScaleInE0ELSQ_0EEEEEENSA_6LayoutISE_NSB_IJNSC_ILi0EEESU_SU_EEEEENSB_IJNSA_10UnderscoreESX_SX_EEEEENS7_6detail27Sm100ImplicitGemmTileTraitsINSA_20SM90_TMA_LOAD_IM2COLENSA_14ComposedLayoutINSA_7SwizzleILi2ELi4ELi3EEENSA_18smem_ptr_flag_bitsILi16EEENST_INSB_IJNSC_ILi8EEESH_EEENSB_IJSH_SD_EEEEEEEvEENS11_INSA_13SM90_TMA_LOADENS13_INS14_ILi3ELi4ELi3EEES17_NST_INSB_IJNSC_ILi64EEES18_EEENSB_IJSD_S1G_EEEEEEEvEEEENS_8epilogue10collective18CollectiveEpilogueINS1N_23Sm100TmaWarpSpecializedILi4ELi2ELi32ELb1ELb0EEEJSJ_NSB_IJNST_ISG_SD_EENST_ISH_SD_EEEEESK_NSB_IJNSB_IJlllEEESD_SU_EEESK_S1W_NS1N_6fusion15FusionCallbacksIS1R_NS1X_17LinearCombinationISK_fSK_fLNS_15FloatRoundStyleE2EEESJ_S1U_JEEENSA_5SM1004TMEM4LOAD26SM100_TMEM_LOAD_32dp32b32xES12_S1C_NSA_39AutoVectorizingCopyWithAssumedAlignmentILi128EEENSA_21SM90_TMA_STORE_IM2COLES1C_S28_S28_EEEvvEEEEvNT_6ParamsE) ;  /* 0xffffff5c024c7950 */ /* 0x000fea0003c3ffff */
        .weak           $__internal_1_$__cuda_sm10x_tcgen05_guardrail_trap_phase_invalid_during_alloc
        .type           $__internal_1_$__cuda_sm10x_tcgen05_guardrail_trap_phase_invalid_during_alloc,@function
        .size           $__internal_1_$__cuda_sm10x_tcgen05_guardrail_trap_phase_invalid_during_alloc,($__internal_2_$__cuda_sm10x_tcgen05_guardrail_trap_unallocated_columns_being_dealloced - $__internal_1_$__cuda_sm10x_tcgen05_guardrail_trap_phase_invalid_during_alloc)
$__internal_1_$__cuda_sm10x_tcgen05_guardrail_trap_phase_invalid_during_alloc:
[----:B------:R-:W-:Y:S05]  /*a2d0*/  BPT.TRAP 0x1 ;  /* 0x000000040000795c */ /* 0x000fea0000300000 */
[----:B------:R-:W-:-:S04]  /*a2e0*/  MOV R3, 0x0 ;  /* 0x0000000000037802 */ /* 0x000fc80000000f00 */
[----:B------:R-:W-:Y:S05]  /*a2f0*/  RET.REL.NODEC R2 `(_ZN7cutlass13device_kernelINS_4conv6kernel13ConvUniversalINS1_16ConvProblemShapeILNS1_8OperatorE1ELi2EEENS1_10collective14CollectiveConvINS1_47MainloopSm100TmaUmmaWarpSpecializedImplicitGemmILS5_1ELi12ELi2ELi1ELi2EN4cute5tupleIJNSA_1CILi1EEESD_SD_EEEEENSB_IJNSC_ILi128EEESG_NSB_IJNSC_ILi32EEEEEEEEENS_6half_tESK_NSA_8TiledMMAINSA_8MMA_AtomIJNSA_20SM100_MMA_F16BF16_SSISK_SK_fLi128ELi128ELNSA_4UMMA5MajorE0ELSP_1ELNSO_7ScaleInE0ELSQ_0EEEEEENSA_6LayoutISE_NSB_IJNSC_ILi0EEESU_SU_EEEEENSB_IJNSA_10UnderscoreESX_SX_EEEEENS7_6detail27Sm100ImplicitGemmTileTraitsINSA_20SM90_TMA_LOAD_IM2COLENSA_14ComposedLayoutINSA_7SwizzleILi2ELi4ELi3EEENSA_18smem_ptr_flag_bitsILi16EEENST_INSB_IJNSC_ILi8EEESH_EEENSB_IJSH_SD_EEEEEEEvEENS11_INSA_13SM90_TMA_LOADENS13_INS14_ILi3ELi4ELi3EEES17_NST_INSB_IJNSC_ILi64EEES18_EEENSB_IJSD_S1G_EEEEEEEvEEEENS_8epilogue10collective18CollectiveEpilogueINS1N_23Sm100TmaWarpSpecializedILi4ELi2ELi32ELb1ELb0EEEJSJ_NSB_IJNST_ISG_SD_EENST_ISH_SD_EEEEESK_NSB_IJNSB_IJlllEEESD_SU_EEESK_S1W_NS1N_6fusion15FusionCallbacksIS1R_NS1X_17LinearCombinationISK_fSK_fLNS_15FloatRoundStyleE2EEESJ_S1U_JEEENSA_5SM1004TMEM4LOAD26SM100_TMEM_LOAD_32dp32b32xES12_S1C_NSA_39AutoVectorizingCopyWithAssumedAlignmentILi128EEENSA_21SM90_TMA_STORE_IM2COLES1C_S28_S28_EEEvvEEEEvNT_6ParamsE) ;  /* 0xffffff5c02407950 */ /* 0x000fea0003c3ffff */
        .weak           $__internal_2_$__cuda_sm10x_tcgen05_guardrail_trap_unallocated_columns_being_dealloced
        .type           $__internal_2_$__cuda_sm10x_tcgen05_guardrail_trap_unallocated_columns_being_dealloced,@function
        .size           $__internal_2_$__cuda_sm10x_tcgen05_guardrail_trap_unallocated_columns_being_dealloced,(.L_x_191 - $__internal_2_$__cuda_sm10x_tcgen05_guardrail_trap_unallocated_columns_being_dealloced)
$__internal_2_$__cuda_sm10x_tcgen05_guardrail_trap_unallocated_columns_being_dealloced:
[----:B------:R-:W-:Y:S05]  /*a300*/  BPT.TRAP 0x1 ;  /* 0x000000040000795c */ /* 0x000fea0000300000 */
[----:B------:R-:W-:-:S04]  /*a310*/  HFMA2 R3, -RZ, RZ, 0, 0 ;  /* 0x00000000ff037431 */ /* 0x000fc800000001ff */
[----:B------:R-:W-:Y:S05]  /*a320*/  RET.REL.NODEC R2 `(_ZN7cutlass13device_kernelINS_4conv6kernel13ConvUniversalINS1_16ConvProblemShapeILNS1_8OperatorE1ELi2EEENS1_10collective14CollectiveConvINS1_47MainloopSm100TmaUmmaWarpSpecializedImplicitGemmILS5_1ELi12ELi2ELi1ELi2EN4cute5tupleIJNSA_1CILi1EEESD_SD_EEEEENSB_IJNSC_ILi128EEESG_NSB_IJNSC_ILi32EEEEEEEEENS_6half_tESK_NSA_8TiledMMAINSA_8MMA_AtomIJNSA_20SM100_MMA_F16BF16_SSISK_SK_fLi128ELi128ELNSA_4UMMA5MajorE0ELSP_1ELNSO_7ScaleInE0ELSQ_0EEEEEENSA_6LayoutISE_NSB_IJNSC_ILi0EEESU_SU_EEEEENSB_IJNSA_10UnderscoreESX_SX_EEEEENS7_6detail27Sm100ImplicitGemmTileTraitsINSA_20SM90_TMA_LOAD_IM2COLENSA_14ComposedLayoutINSA_7SwizzleILi2ELi4ELi3EEENSA_18smem_ptr_flag_bitsILi16EEENST_INSB_IJNSC_ILi8EEESH_EEENSB_IJSH_SD_EEEEEEEvEENS11_INSA_13SM90_TMA_LOADENS13_INS14_ILi3ELi4ELi3EEES17_NST_INSB_IJNSC_ILi64EEES18_EEENSB_IJSD_S1G_EEEEEEEvEEEENS_8epilogue10collective18CollectiveEpilogueINS1N_23Sm100TmaWarpSpecializedILi4ELi2ELi32ELb1ELb0EEEJSJ_NSB_IJNST_ISG_SD_EENST_ISH_SD_EEEEESK_NSB_IJNSB_IJlllEEESD_SU_EEESK_S1W_NS1N_6fusion15FusionCallbacksIS1R_NS1X_17LinearCombinationISK_fSK_fLNS_15FloatRoundStyleE2EEESJ_S1U_JEEENSA_5SM1004TMEM4LOAD26SM100_TMEM_LOAD_32dp32b32xES12_S1C_NSA_39AutoVectorizingCopyWithAssumedAlignmentILi128EEENSA_21SM90_TMA_STORE_IM2COLES1C_S28_S28_EEEvvEEEEvNT_6ParamsE) ;  /* 0xffffff5c02347950 */ /* 0x000fea0003c3ffff */
.L_x_190:
[----:B------:R-:W-:-:S00]  /*a330*/  BRA `(.L_x_190) ;  /* 0xfffffffc00fc7947 */ /* 0x000fc0000383ffff */
[----:B------:R-:W-:-:S00]  /*a340*/  NOP ;  /* 0x0000000000007918 */ /* 0x000fc00000000000 */
        /* <DEDUP_REMOVED lines=11> */
.L_x_191:


//--------------------- .nv.global.init           --------------------------
	.section	.nv.global.init,"aw",@progbits
.nv.global.init:
	.type		$str$29,@object
	.size		$str$29,($str$30 - $str$29)
$str$29:
        /*0000*/ 	.byte	0x28, 0x61, 0x64, 0x64, 0x72, 0x65, 0x73, 0x73, 0x20, 0x26, 0x20, 0x6d, 0x61, 0x73, 0x6b, 0x29
        /*0010*/ 	.byte	0x20, 0x3d, 0x3d, 0x20, 0x30, 0x00
	.type		$str$30,@object
	.size		$str$30,($str$28 - $str$30)
$str$30:
        /*0016*/ 	.byte	0x2f, 0x74, 0x6d, 0x70, 0x2f, 0x63, 0x75, 0x74, 0x6c, 0x61, 0x73, 0x73, 0x5f, 0x73, 0x77, 0x65
        /*0026*/ 	.byte	0x65, 0x70, 0x5f, 0x73, 0x72, 0x63, 0x2f, 0x69, 0x6e, 0x63, 0x6c, 0x75, 0x64, 0x65, 0x2f, 0x63
        /*0036*/ 	.byte	0x75, 0x74, 0x65, 0x2f, 0x70, 0x6f, 0x69, 0x6e, 0x74, 0x65, 0x72, 0x5f, 0x66, 0x6c, 0x61, 0x67
        /*0046*/ 	.byte	0x67, 0x65, 0x64, 0x2e, 0x68, 0x70, 0x70, 0x00
	.type		$str$28,@object
	.size		$str$28,($str$27 - $str$28)
$str$28:
        /*004e*/ 	.byte	0x2f, 0x74, 0x6d, 0x70, 0x2f, 0x63, 0x75, 0x74, 0x6c, 0x61, 0x73, 0x73, 0x5f, 0x73, 0x77, 0x65
        /*005e*/ 	.byte	0x65, 0x70, 0x5f, 0x73, 0x72, 0x63, 0x2f, 0x69, 0x6e, 0x63, 0x6c, 0x75, 0x64, 0x65, 0x2f, 0x63
        /*006e*/ 	.byte	0x75, 0x74, 0x65, 0x2f, 0x61, 0x74, 0x6f, 0x6d, 0x2f, 0x63, 0x6f, 0x70, 0x79, 0x5f, 0x74, 0x72
        /*007e*/ 	.byte	0x61, 0x69, 0x74, 0x73, 0x5f, 0x73, 0x6d, 0x31, 0x30, 0x30, 0x2e, 0x68, 0x70, 0x70, 0x00
	.type		$str$27,@object
	.size		$str$27,(__unnamed_1 - $str$27)
$str$27:
        /*008d*/ 	.byte	0x28, 0x28, 0x75, 0x69, 0x6e, 0x74, 0x33, 0x32, 0x5f, 0x74, 0x28, 0x74, 0x68, 0x72, 0x65, 0x61
        /*009d*/ 	.byte	0x64, 0x49, 0x64, 0x78, 0x2e, 0x78, 0x29, 0x20, 0x2f, 0x20, 0x33, 0x32, 0x29, 0x20, 0x25, 0x20
        /*00ad*/ 	.byte	0x34, 0x29, 0x20, 0x3d, 0x3d, 0x20, 0x28, 0x28, 0x28, 0x74, 0x6d, 0x65, 0x6d, 0x5f, 0x61, 0x64
        /*00bd*/ 	.byte	0x64, 0x72, 0x20, 0x3e, 0x3e, 0x20, 0x31, 0x36, 0x29, 0x20, 0x2f, 0x20, 0x33, 0x32, 0x29, 0x20
        /*00cd*/ 	.byte	0x25, 0x20, 0x34, 0x29, 0x00
	.type		__unnamed_1,@object
	.size		__unnamed_1,(__unnamed_2 - __unnamed_1)
__unnamed_1:
        /*00d2*/ 	.byte	0x61, 0x75, 0x74, 0x6f, 0x20, 0x63, 0x75, 0x74, 0x65, 0x3a, 0x3a, 0x61, 0x73, 0x5f, 0x70, 0x6f
        /* <DEDUP_REMOVED lines=24> */
        /*0262*/ 	.byte	0x3e, 0x3e, 0x3e, 0x3e, 0x5d, 0x00
	.type		__unnamed_2,@object
	.size		__unnamed_2,(.L_2 - __unnamed_2)
__unnamed_2:
        /* <DEDUP_REMOVED lines=42> */
        /*0508*/ 	.byte	0x3e, 0x3e, 0x5d, 0x00
.L_2:


//--------------------- .nv.shared._ZN7cutlass13device_kernelINS_4conv6kernel13ConvUniversalINS1_16ConvProblemShapeILNS1_8OperatorE1ELi2EEENS1_10collective14CollectiveConvINS1_47MainloopSm100TmaUmmaWarpSpecializedImplicitGemmILS5_1ELi12ELi2ELi1ELi2EN4cute5tupleIJNSA_1CILi1EEESD_SD_EEEEENSB_IJNSC_ILi128EEESG_NSB_IJNSC_ILi32EEEEEEEEENS_6half_tESK_NSA_8TiledMMAINSA_8MMA_AtomIJNSA_20SM100_MMA_F16BF16_SSISK_SK_fLi128ELi128ELNSA_4UMMA5MajorE0ELSP_1ELNSO_7ScaleInE0ELSQ_0EEEEEENSA_6LayoutISE_NSB_IJNSC_ILi0EEESU_SU_EEEEENSB_IJNSA_10UnderscoreESX_SX_EEEEENS7_6detail27Sm100ImplicitGemmTileTraitsINSA_20SM90_TMA_LOAD_IM2COLENSA_14ComposedLayoutINSA_7SwizzleILi2ELi4ELi3EEENSA_18smem_ptr_flag_bitsILi16EEENST_INSB_IJNSC_ILi8EEESH_EEENSB_IJSH_SD_EEEEEEEvEENS11_INSA_13SM90_TMA_LOADENS13_INS14_ILi3ELi4ELi3EEES17_NST_INSB_IJNSC_ILi64EEES18_EEENSB_IJSD_S1G_EEEEEEEvEEEENS_8epilogue10collective18CollectiveEpilogueINS1N_23Sm100TmaWarpSpecializedILi4ELi2ELi32ELb1ELb0EEEJSJ_NSB_IJNST_ISG_SD_EENST_ISH_SD_EEEEESK_NSB_IJNSB_IJlllEEESD_SU_EEESK_S1W_NS1N_6fusion15FusionCallbacksIS1R_NS1X_17LinearCombinationISK_fSK_fLNS_15FloatRoundStyleE2EEESJ_S1U_JEEENSA_5SM1004TMEM4LOAD26SM100_TMEM_LOAD_32dp32b32xES12_S1C_NSA_39AutoVectorizingCopyWithAssumedAlignmentILi128EEENSA_21SM90_TMA_STORE_IM2COLES1C_S28_S28_EEEvvEEEEvNT_6ParamsE --------------------------
	.section	.nv.shared._ZN7cutlass13device_kernelINS_4conv6kernel13ConvUniversalINS1_16ConvProblemShapeILNS1_8OperatorE1ELi2EEENS1_10collective14CollectiveConvINS1_47MainloopSm100TmaUmmaWarpSpecializedImplicitGemmILS5_1ELi12ELi2ELi1ELi2EN4cute5tupleIJNSA_1CILi1EEESD_SD_EEEEENSB_IJNSC_ILi128EEESG_NSB_IJNSC_ILi32EEEEEEEEENS_6half_tESK_NSA_8TiledMMAINSA_8MMA_AtomIJNSA_20SM100_MMA_F16BF16_SSISK_SK_fLi128ELi128ELNSA_4UMMA5MajorE0ELSP_1ELNSO_7ScaleInE0ELSQ_0EEEEEENSA_6LayoutISE_NSB_IJNSC_ILi0EEESU_SU_EEEEENSB_IJNSA_10UnderscoreESX_SX_EEEEENS7_6detail27Sm100ImplicitGemmTileTraitsINSA_20SM90_TMA_LOAD_IM2COLENSA_14ComposedLayoutINSA_7SwizzleILi2ELi4ELi3EEENSA_18smem_ptr_flag_bitsILi16EEENST_INSB_IJNSC_ILi8EEESH_EEENSB_IJSH_SD_EEEEEEEvEENS11_INSA_13SM90_TMA_LOADENS13_INS14_ILi3ELi4ELi3EEES17_NST_INSB_IJNSC_ILi64EEES18_EEENSB_IJSD_S1G_EEEEEEEvEEEENS_8epilogue10collective18CollectiveEpilogueINS1N_23Sm100TmaWarpSpecializedILi4ELi2ELi32ELb1ELb0EEEJSJ_NSB_IJNST_ISG_SD_EENST_ISH_SD_EEEEESK_NSB_IJNSB_IJlllEEESD_SU_EEESK_S1W_NS1N_6fusion15FusionCallbacksIS1R_NS1X_17LinearCombinationISK_fSK_fLNS_15FloatRoundStyleE2EEESJ_S1U_JEEENSA_5SM1004TMEM4LOAD26SM100_TMEM_LOAD_32dp32b32xES12_S1C_NSA_39AutoVectorizingCopyWithAssumedAlignmentILi128EEENSA_21SM90_TMA_STORE_IM2COLES1C_S28_S28_EEEvvEEEEvNT_6ParamsE,"aw",@nobits
	.sectionflags	@""
	.align	16
	.zero		1024


//--------------------- .nv.shared.reserved.0     --------------------------
	.section	.nv.shared.reserved.0,"aw",@nobits
	.weak		__nv_reservedSMEM_offset_0_alias
	.size		__nv_reservedSMEM_offset_0_alias, 0, 64
	.other		__nv_reservedSMEM_offset_0_alias,@"STO_CUDA_RESERVED_SHARED STV_DEFAULT"
__nv_reservedSMEM_offset_0_alias:
	.zero		0
.nv.shared.reserved.0:
	.zero		64
	.weak		__nv_reservedSMEM_tcgen05_partition
	.type		__nv_reservedSMEM_tcgen05_partition,@object
	.size		__nv_reservedSMEM_tcgen05_partition,(.L_0 - __nv_reservedSMEM_tcgen05_partition)
__nv_reservedSMEM_tcgen05_partition:
	.zero		32
.L_0:


//--------------------- .nv.global                --------------------------
	.section	.nv.global,"aw",@nobits
.nv.global:
	.type		_ZN39_INTERNAL_b1d15585_4_k_cu_0036f0dd_36164cute1_E,@object
	.size		_ZN39_INTERNAL_b1d15585_4_k_cu_0036f0dd_36164cute1_E,(_ZN39_INTERNAL_b1d15585_4_k_cu_0036f0dd_36164cuda3std3__45__cpo6cbeginE - _ZN39_INTERNAL_b1d15585_4_k_cu_0036f0dd_36164cute1_E)
_ZN39_INTERNAL_b1d15585_4_k_cu_0036f0dd_36164cute1_E:
	.zero		1
	.type		_ZN39_INTERNAL_b1d15585_4_k_cu_0036f0dd_36164cuda3std3__45__cpo6cbeginE,@object
	.size		_ZN39_INTERNAL_b1d15585_4_k_cu_0036f0dd_36164cuda3std3__45__cpo6cbeginE,(_ZN39_INTERNAL_b1d15585_4_k_cu_0036f0dd_36164cuda3std3__48in_placeE - _ZN39_INTERNAL_b1d15585_4_k_cu_0036f0dd_36164cuda3std3__45__cpo6cbeginE)
_ZN39_INTERNAL_b1d15585_4_k_cu_0036f0dd_36164cuda3std3__45__cpo6cbeginE:
	.zero		1
	.type		_ZN39_INTERNAL_b1d15585_4_k_cu_0036f0dd_36164cuda3std3__48in_placeE,@object
	.size		_ZN39_INTERNAL_b1d15585_4_k_cu_0036f0dd_36164cuda3std3__48in_placeE,(_ZN39_INTERNAL_b1d15585_4_k_cu_0036f0dd_36164cuda3std6ranges3__45__cpo9iter_moveE - _ZN39_INTERNAL_b1d15585_4_k_cu_0036f0dd_36164cuda3std3__48in_placeE)
_ZN39_INTERNAL_b1d15585_4_k_cu_0036f0dd_36164cuda3std3__48in_placeE:
	.zero		1
	.type		_ZN39_INTERNAL_b1d15585_4_k_cu_0036f0dd_36164cuda3std6ranges3__45__cpo9iter_moveE,@object
	.size		_ZN39_INTERNAL_b1d15585_4_k_cu_0036f0dd_36164cuda3std6ranges3__45__cpo9iter_moveE,(_ZN39_INTERNAL_b1d15585_4_k_cu_0036f0dd_36164cuda3std3__45__cpo5beginE - _ZN39_INTERNAL_b1d15585_4_k_cu_0036f0dd_36164cuda3std6ranges3__45__cpo9iter_moveE)
_ZN39_INTERNAL_b1d15585_4_k_cu_0036f0dd_36164cuda3std6ranges3__45__cpo9iter_moveE:
	.zero		1
	.type		_ZN39_INTERNAL_b1d15585_4_k_cu_0036f0dd_36164cuda3std3__45__cpo5beginE,@object
	.size		_ZN39_INTERNAL_b1d15585_4_k_cu_0036f0dd_36164cuda3std3__45__cpo5beginE,(_ZN39_INTERNAL_b1d15585_4_k_cu_0036f0dd_36164cuda3std3__441_GLOBAL__N__b1d15585_4_k_cu_0036f0dd_36166ignoreE - _ZN39_INTERNAL_b1d15585_4_k_cu_0036f0dd_36164cuda3std3__45__cpo5beginE)
_ZN39_INTERNAL_b1d15585_4_k_cu_0036f0dd_36164cuda3std3__45__cpo5beginE:
	.zero		1
	.type		_ZN39_INTERNAL_b1d15585_4_k_cu_0036f0dd_36164cuda3std3__441_GLOBAL__N__b1d15585_4_k_cu_0036f0dd_36166ignoreE,@object
	.size		_ZN39_INTERNAL_b1d15585_4_k_cu_0036f0dd_36164cuda3std3__441_GLOBAL__N__b1d15585_4_k_cu_0036f0dd_36166ignoreE,(_ZN39_INTERNAL_b1d15585_4_k_cu_0036f0dd_36164cute7productE - _ZN39_INTERNAL_b1d15585_4_k_cu_0036f0dd_36164cuda3std3__441_GLOBAL__N__b1d15585_4_k_cu_0036f0dd_36166ignoreE)
_ZN39_INTERNAL_b1d15585_4_k_cu_0036f0dd_36164cuda3std3__441_GLOBAL__N__b1d15585_4_k_cu_0036f0dd_36166ignoreE:
	.zero		1
	.type		_ZN39_INTERNAL_b1d15585_4_k_cu_0036f0dd_36164cute7productE,@object
	.size		_ZN39_INTERNAL_b1d15585_4_k_cu_0036f0dd_36164cute7productE,(_ZN39_INTERNAL_b1d15585_4_k_cu_0036f0dd_36164cuda3std3__45__cpo3endE - _ZN39_INTERNAL_b1d15585_4_k_cu_0036f0dd_36164cute7productE)
_ZN39_INTERNAL_b1d15585_4_k_cu_0036f0dd_36164cute7productE:
	.zero		1
	.type		_ZN39_INTERNAL_b1d15585_4_k_cu_0036f0dd_36164cuda3std3__45__cpo3endE,@object
	.size		_ZN39_INTERNAL_b1d15585_4_k_cu_0036f0dd_36164cuda3std3__45__cpo3endE,(_ZN39_INTERNAL_b1d15585_4_k_cu_0036f0dd_36164cuda3std3__419piecewise_constructE - _ZN39_INTERNAL_b1d15585_4_k_cu_0036f0dd_36164cuda3std3__45__cpo3endE)
_ZN39_INTERNAL_b1d15585_4_k_cu_0036f0dd_36164cuda3std3__45__cpo3endE:
	.zero		1
	.type		_ZN39_INTERNAL_b1d15585_4_k_cu_0036f0dd_36164cuda3std3__419piecewise_constructE,@object
	.size		_ZN39_INTERNAL_b1d15585_4_k_cu_0036f0dd_36164cuda3std3__419piecewise_constructE,(_ZN39_INTERNAL_b1d15585_4_k_cu_0036f0dd_36164cuda3std3__45__cpo4cendE - _ZN39_INTERNAL_b1d15585_4_k_cu_0036f0dd_36164cuda3std3__419piecewise_constructE)
_ZN39_INTERNAL_b1d15585_4_k_cu_0036f0dd_36164cuda3std3__419piecewise_constructE:
	.zero		1
	.type		_ZN39_INTERNAL_b1d15585_4_k_cu_0036f0dd_36164cuda3std3__45__cpo4cendE,@object
	.size		_ZN39_INTERNAL_b1d15585_4_k_cu_0036f0dd_36164cuda3std3__45__cpo4cendE,(_ZN39_INTERNAL_b1d15585_4_k_cu_0036f0dd_36164cuda3std6ranges3__45__cpo4swapE - _ZN39_INTERNAL_b1d15585_4_k_cu_0036f0dd_36164cuda3std3__45__cpo4cendE)
_ZN39_INTERNAL_b1d15585_4_k_cu_0036f0dd_36164cuda3std3__45__cpo4cendE:
	.zero		1
	.type		_ZN39_INTERNAL_b1d15585_4_k_cu_0036f0dd_36164cuda3std6ranges3__45__cpo4swapE,@object
	.size		_ZN39_INTERNAL_b1d15585_4_k_cu_0036f0dd_36164cuda3std6ranges3__45__cpo4swapE,(.L_10 - _ZN39_INTERNAL_b1d15585_4_k_cu_0036f0dd_36164cuda3std6ranges3__45__cpo4swapE)
_ZN39_INTERNAL_b1d15585_4_k_cu_0036f0dd_36164cuda3std6ranges3__45__cpo4swapE:
	.zero		1
.L_10:


//--------------------- .nv.constant0._ZN7cutlass13device_kernelINS_4conv6kernel13ConvUniversalINS1_16ConvProblemShapeILNS1_8OperatorE1ELi2EEENS1_10collective14CollectiveConvINS1_47MainloopSm100TmaUmmaWarpSpecializedImplicitGemmILS5_1ELi12ELi2ELi1ELi2EN4cute5tupleIJNSA_1CILi1EEESD_SD_EEEEENSB_IJNSC_ILi128EEESG_NSB_IJNSC_ILi32EEEEEEEEENS_6half_tESK_NSA_8TiledMMAINSA_8MMA_AtomIJNSA_20SM100_MMA_F16BF16_SSISK_SK_fLi128ELi128ELNSA_4UMMA5MajorE0ELSP_1ELNSO_7ScaleInE0ELSQ_0EEEEEENSA_6LayoutISE_NSB_IJNSC_ILi0EEESU_SU_EEEEENSB_IJNSA_10UnderscoreESX_SX_EEEEENS7_6detail27Sm100ImplicitGemmTileTraitsINSA_20SM90_TMA_LOAD_IM2COLENSA_14ComposedLayoutINSA_7SwizzleILi2ELi4ELi3EEENSA_18smem_ptr_flag_bitsILi16EEENST_INSB_IJNSC_ILi8EEESH_EEENSB_IJSH_SD_EEEEEEEvEENS11_INSA_13SM90_TMA_LOADENS13_INS14_ILi3ELi4ELi3EEES17_NST_INSB_IJNSC_ILi64EEES18_EEENSB_IJSD_S1G_EEEEEEEvEEEENS_8epilogue10collective18CollectiveEpilogueINS1N_23Sm100TmaWarpSpecializedILi4ELi2ELi32ELb1ELb0EEEJSJ_NSB_IJNST_ISG_SD_EENST_ISH_SD_EEEEESK_NSB_IJNSB_IJlllEEESD_SU_EEESK_S1W_NS1N_6fusion15FusionCallbacksIS1R_NS1X_17LinearCombinationISK_fSK_fLNS_15FloatRoundStyleE2EEESJ_S1U_JEEENSA_5SM1004TMEM4LOAD26SM100_TMEM_LOAD_32dp32b32xES12_S1C_NSA_39AutoVectorizingCopyWithAssumedAlignmentILi128EEENSA_21SM90_TMA_STORE_IM2COLES1C_S28_S28_EEEvvEEEEvNT_6ParamsE --------------------------
	.section	.nv.constant0._ZN7cutlass13device_kernelINS_4conv6kernel13ConvUniversalINS1_16ConvProblemShapeILNS1_8OperatorE1ELi2EEENS1_10collective14CollectiveConvINS1_47MainloopSm100TmaUmmaWarpSpecializedImplicitGemmILS5_1ELi12ELi2ELi1ELi2EN4cute5tupleIJNSA_1CILi1EEESD_SD_EEEEENSB_IJNSC_ILi128EEESG_NSB_IJNSC_ILi32EEEEEEEEENS_6half_tESK_NSA_8TiledMMAINSA_8MMA_AtomIJNSA_20SM100_MMA_F16BF16_SSISK_SK_fLi128ELi128ELNSA_4UMMA5MajorE0ELSP_1ELNSO_7ScaleInE0ELSQ_0EEEEEENSA_6LayoutISE_NSB_IJNSC_ILi0EEESU_SU_EEEEENSB_IJNSA_10UnderscoreESX_SX_EEEEENS7_6detail27Sm100ImplicitGemmTileTraitsINSA_20SM90_TMA_LOAD_IM2COLENSA_14ComposedLayoutINSA_7SwizzleILi2ELi4ELi3EEENSA_18smem_ptr_flag_bitsILi16EEENST_INSB_IJNSC_ILi8EEESH_EEENSB_IJSH_SD_EEEEEEEvEENS11_INSA_13SM90_TMA_LOADENS13_INS14_ILi3ELi4ELi3EEES17_NST_INSB_IJNSC_ILi64EEES18_EEENSB_IJSD_S1G_EEEEEEEvEEEENS_8epilogue10collective18CollectiveEpilogueINS1N_23Sm100TmaWarpSpecializedILi4ELi2ELi32ELb1ELb0EEEJSJ_NSB_IJNST_ISG_SD_EENST_ISH_SD_EEEEESK_NSB_IJNSB_IJlllEEESD_SU_EEESK_S1W_NS1N_6fusion15FusionCallbacksIS1R_NS1X_17LinearCombinationISK_fSK_fLNS_15FloatRoundStyleE2EEESJ_S1U_JEEENSA_5SM1004TMEM4LOAD26SM100_TMEM_LOAD_32dp32b32xES12_S1C_NSA_39AutoVectorizingCopyWithAssumedAlignmentILi128EEENSA_21SM90_TMA_STORE_IM2COLES1C_S28_S28_EEEvvEEEEvNT_6ParamsE,"a",@progbits
	.sectionflags	@""
	.align	4
.nv.constant0._ZN7cutlass13device_kernelINS_4conv6kernel13ConvUniversalINS1_16ConvProblemShapeILNS1_8OperatorE1ELi2EEENS1_10collective14CollectiveConvINS1_47MainloopSm100TmaUmmaWarpSpecializedImplicitGemmILS5_1ELi12ELi2ELi1ELi2EN4cute5tupleIJNSA_1CILi1EEESD_SD_EEEEENSB_IJNSC_ILi128EEESG_NSB_IJNSC_ILi32EEEEEEEEENS_6half_tESK_NSA_8TiledMMAINSA_8MMA_AtomIJNSA_20SM100_MMA_F16BF16_SSISK_SK_fLi128ELi128ELNSA_4UMMA5MajorE0ELSP_1ELNSO_7ScaleInE0ELSQ_0EEEEEENSA_6LayoutISE_NSB_IJNSC_ILi0EEESU_SU_EEEEENSB_IJNSA_10UnderscoreESX_SX_EEEEENS7_6detail27Sm100ImplicitGemmTileTraitsINSA_20SM90_TMA_LOAD_IM2COLENSA_14ComposedLayoutINSA_7SwizzleILi2ELi4ELi3EEENSA_18smem_ptr_flag_bitsILi16EEENST_INSB_IJNSC_ILi8EEESH_EEENSB_IJSH_SD_EEEEEEEvEENS11_INSA_13SM90_TMA_LOADENS13_INS14_ILi3ELi4ELi3EEES17_NST_INSB_IJNSC_ILi64EEES18_EEENSB_IJSD_S1G_EEEEEEEvEEEENS_8epilogue10collective18CollectiveEpilogueINS1N_23Sm100TmaWarpSpecializedILi4ELi2ELi32ELb1ELb0EEEJSJ_NSB_IJNST_ISG_SD_EENST_ISH_SD_EEEEESK_NSB_IJNSB_IJlllEEESD_SU_EEESK_S1W_NS1N_6fusion15FusionCallbacksIS1R_NS1X_17LinearCombinationISK_fSK_fLNS_15FloatRoundStyleE2EEESJ_S1U_JEEENSA_5SM1004TMEM4LOAD26SM100_TMEM_LOAD_32dp32b32xES12_S1C_NSA_39AutoVectorizingCopyWithAssumedAlignmentILi128EEENSA_21SM90_TMA_STORE_IM2COLES1C_S28_S28_EEEvvEEEEvNT_6ParamsE:
	.zero		2944


//--------------------- SYMBOLS --------------------------

	.type		.nv.reservedSmem.offset0,@object
	.size		.nv.reservedSmem.offset0,0x4
	.type		.nv.reservedSmem.cap,@object
	.size		.nv.reservedSmem.cap,0x4
	.type		__assertfail,@function
